//
// Generated by NVIDIA NVVM Compiler
//
// Compiler Build ID: CL-36424714
// Cuda compilation tools, release 13.0, V13.0.88
// Based on NVVM 20.0.0
//

.version 9.0
.target sm_100
.address_size 64

	// .globl	_Z13MatMulTopLeftPfS_S_iiii

.visible .entry _Z13MatMulTopLeftPfS_S_iiii(
	.param .u64 .ptr .align 1 _Z13MatMulTopLeftPfS_S_iiii_param_0,
	.param .u64 .ptr .align 1 _Z13MatMulTopLeftPfS_S_iiii_param_1,
	.param .u64 .ptr .align 1 _Z13MatMulTopLeftPfS_S_iiii_param_2,
	.param .u32 _Z13MatMulTopLeftPfS_S_iiii_param_3,
	.param .u32 _Z13MatMulTopLeftPfS_S_iiii_param_4,
	.param .u32 _Z13MatMulTopLeftPfS_S_iiii_param_5,
	.param .u32 _Z13MatMulTopLeftPfS_S_iiii_param_6
)
{
	.reg .pred 	%p<11>;
	.reg .b32 	%r<103>;
	.reg .b32 	%f<364>;
	.reg .b64 	%rd<112>;

	ld.param.u64 	%rd20, [_Z13MatMulTopLeftPfS_S_iiii_param_0];
	ld.param.u32 	%r34, [_Z13MatMulTopLeftPfS_S_iiii_param_4];
	ld.param.u32 	%r35, [_Z13MatMulTopLeftPfS_S_iiii_param_5];
	cvta.to.global.u64 	%rd1, %rd20;
	mov.u32 	%r37, %ctaid.x;
	mov.u32 	%r38, %ntid.x;
	mov.u32 	%r39, %tid.x;
	mad.lo.s32 	%r40, %r37, %r38, %r39;
	mov.u32 	%r41, %ctaid.y;
	mov.u32 	%r42, %ntid.y;
	mov.u32 	%r43, %tid.y;
	mad.lo.s32 	%r44, %r41, %r42, %r43;
	shl.b32 	%r46, %r40, 2;
	shl.b32 	%r1, %r44, 2;
	add.s32 	%r47, %r46, 4;
	setp.gt.s32 	%p1, %r47, %r34;
	add.s32 	%r48, %r1, 4;
	setp.gt.s32 	%p2, %r48, %r35;
	or.pred  	%p3, %p1, %p2;
	@%p3 bra 	$L__BB0_11;
	ld.param.u32 	%r80, [_Z13MatMulTopLeftPfS_S_iiii_param_3];
	setp.lt.s32 	%p4, %r80, 4;
	mov.f32 	%f363, 0f00000000;
	mov.b32 	%r93, 0;
	mov.f32 	%f362, %f363;
	mov.f32 	%f361, %f363;
	mov.f32 	%f360, %f363;
	mov.f32 	%f359, %f363;
	mov.f32 	%f358, %f363;
	mov.f32 	%f357, %f363;
	mov.f32 	%f356, %f363;
	mov.f32 	%f355, %f363;
	mov.f32 	%f354, %f363;
	mov.f32 	%f353, %f363;
	mov.f32 	%f352, %f363;
	mov.f32 	%f351, %f363;
	mov.f32 	%f350, %f363;
	mov.f32 	%f349, %f363;
	mov.f32 	%f348, %f363;
	@%p4 bra 	$L__BB0_4;
	ld.param.u32 	%r98, [_Z13MatMulTopLeftPfS_S_iiii_param_6];
	mul.lo.s32 	%r51, %r98, %r1;
	add.s32 	%r52, %r51, %r98;
	add.s32 	%r53, %r52, %r98;
	add.s32 	%r54, %r53, %r98;
	mul.wide.s32 	%rd23, %r54, 4;
	add.s64 	%rd111, %rd1, %rd23;
	mul.wide.s32 	%rd24, %r53, 4;
	add.s64 	%rd110, %rd1, %rd24;
	mul.wide.s32 	%rd25, %r52, 4;
	add.s64 	%rd109, %rd1, %rd25;
	mul.wide.s32 	%rd26, %r51, 4;
	add.s64 	%rd108, %rd1, %rd26;
	shl.b32 	%r97, %r98, 1;
	mul.lo.s32 	%r96, %r98, 3;
	mov.f32 	%f348, 0f00000000;
	mov.b32 	%r94, 0;
	mov.u32 	%r95, %r94;
	mov.f32 	%f349, %f348;
	mov.f32 	%f350, %f348;
	mov.f32 	%f351, %f348;
	mov.f32 	%f352, %f348;
	mov.f32 	%f353, %f348;
	mov.f32 	%f354, %f348;
	mov.f32 	%f355, %f348;
	mov.f32 	%f356, %f348;
	mov.f32 	%f357, %f348;
	mov.f32 	%f358, %f348;
	mov.f32 	%f359, %f348;
	mov.f32 	%f360, %f348;
	mov.f32 	%f361, %f348;
	mov.f32 	%f362, %f348;
	mov.f32 	%f363, %f348;
$L__BB0_3:
	ld.param.u32 	%r87, [_Z13MatMulTopLeftPfS_S_iiii_param_6];
	ld.param.u32 	%r81, [_Z13MatMulTopLeftPfS_S_iiii_param_3];
	ld.param.u64 	%rd105, [_Z13MatMulTopLeftPfS_S_iiii_param_1];
	and.b32  	%r93, %r81, 2147483644;
	ld.global.v4.f32 	{%f147, %f148, %f149, %f150}, [%rd108];
	ld.global.v4.f32 	{%f151, %f152, %f153, %f154}, [%rd109];
	ld.global.v4.f32 	{%f155, %f156, %f157, %f158}, [%rd110];
	ld.global.v4.f32 	{%f159, %f160, %f161, %f162}, [%rd111];
	cvt.s64.s32 	%rd27, %r95;
	mov.u32 	%r55, %ctaid.x;
	mov.u32 	%r56, %ntid.x;
	mov.u32 	%r57, %tid.x;
	mad.lo.s32 	%r58, %r55, %r56, %r57;
	shl.b32 	%r59, %r58, 2;
	cvt.s64.s32 	%rd28, %r59;
	add.s64 	%rd29, %rd27, %rd28;
	cvta.to.global.u64 	%rd30, %rd105;
	shl.b64 	%rd31, %rd29, 2;
	add.s64 	%rd32, %rd30, %rd31;
	ld.global.v4.f32 	{%f163, %f164, %f165, %f166}, [%rd32];
	cvt.s64.s32 	%rd33, %r98;
	add.s64 	%rd34, %rd33, %rd28;
	shl.b64 	%rd35, %rd34, 2;
	add.s64 	%rd36, %rd30, %rd35;
	ld.global.v4.f32 	{%f167, %f168, %f169, %f170}, [%rd36];
	cvt.s64.s32 	%rd37, %r97;
	add.s64 	%rd38, %rd37, %rd28;
	shl.b64 	%rd39, %rd38, 2;
	add.s64 	%rd40, %rd30, %rd39;
	ld.global.v4.f32 	{%f171, %f172, %f173, %f174}, [%rd40];
	cvt.s64.s32 	%rd41, %r96;
	add.s64 	%rd42, %rd41, %rd28;
	shl.b64 	%rd43, %rd42, 2;
	add.s64 	%rd44, %rd30, %rd43;
	ld.global.v4.f32 	{%f175, %f176, %f177, %f178}, [%rd44];
	fma.rn.f32 	%f179, %f147, %f163, %f360;
	fma.rn.f32 	%f180, %f147, %f164, %f361;
	fma.rn.f32 	%f181, %f147, %f165, %f362;
	fma.rn.f32 	%f182, %f147, %f166, %f363;
	fma.rn.f32 	%f183, %f151, %f163, %f356;
	fma.rn.f32 	%f184, %f151, %f164, %f357;
	fma.rn.f32 	%f185, %f151, %f165, %f358;
	fma.rn.f32 	%f186, %f151, %f166, %f359;
	fma.rn.f32 	%f187, %f155, %f163, %f352;
	fma.rn.f32 	%f188, %f155, %f164, %f353;
	fma.rn.f32 	%f189, %f155, %f165, %f354;
	fma.rn.f32 	%f190, %f155, %f166, %f355;
	fma.rn.f32 	%f191, %f159, %f163, %f348;
	fma.rn.f32 	%f192, %f159, %f164, %f349;
	fma.rn.f32 	%f193, %f159, %f165, %f350;
	fma.rn.f32 	%f194, %f159, %f166, %f351;
	fma.rn.f32 	%f195, %f148, %f167, %f179;
	fma.rn.f32 	%f196, %f148, %f168, %f180;
	fma.rn.f32 	%f197, %f148, %f169, %f181;
	fma.rn.f32 	%f198, %f148, %f170, %f182;
	fma.rn.f32 	%f199, %f152, %f167, %f183;
	fma.rn.f32 	%f200, %f152, %f168, %f184;
	fma.rn.f32 	%f201, %f152, %f169, %f185;
	fma.rn.f32 	%f202, %f152, %f170, %f186;
	fma.rn.f32 	%f203, %f156, %f167, %f187;
	fma.rn.f32 	%f204, %f156, %f168, %f188;
	fma.rn.f32 	%f205, %f156, %f169, %f189;
	fma.rn.f32 	%f206, %f156, %f170, %f190;
	fma.rn.f32 	%f207, %f160, %f167, %f191;
	fma.rn.f32 	%f208, %f160, %f168, %f192;
	fma.rn.f32 	%f209, %f160, %f169, %f193;
	fma.rn.f32 	%f210, %f160, %f170, %f194;
	fma.rn.f32 	%f211, %f149, %f171, %f195;
	fma.rn.f32 	%f212, %f149, %f172, %f196;
	fma.rn.f32 	%f213, %f149, %f173, %f197;
	fma.rn.f32 	%f214, %f149, %f174, %f198;
	fma.rn.f32 	%f215, %f153, %f171, %f199;
	fma.rn.f32 	%f216, %f153, %f172, %f200;
	fma.rn.f32 	%f217, %f153, %f173, %f201;
	fma.rn.f32 	%f218, %f153, %f174, %f202;
	fma.rn.f32 	%f219, %f157, %f171, %f203;
	fma.rn.f32 	%f220, %f157, %f172, %f204;
	fma.rn.f32 	%f221, %f157, %f173, %f205;
	fma.rn.f32 	%f222, %f157, %f174, %f206;
	fma.rn.f32 	%f223, %f161, %f171, %f207;
	fma.rn.f32 	%f224, %f161, %f172, %f208;
	fma.rn.f32 	%f225, %f161, %f173, %f209;
	fma.rn.f32 	%f226, %f161, %f174, %f210;
	fma.rn.f32 	%f360, %f150, %f175, %f211;
	fma.rn.f32 	%f361, %f150, %f176, %f212;
	fma.rn.f32 	%f362, %f150, %f177, %f213;
	fma.rn.f32 	%f363, %f150, %f178, %f214;
	fma.rn.f32 	%f356, %f154, %f175, %f215;
	fma.rn.f32 	%f357, %f154, %f176, %f216;
	fma.rn.f32 	%f358, %f154, %f177, %f217;
	fma.rn.f32 	%f359, %f154, %f178, %f218;
	fma.rn.f32 	%f352, %f158, %f175, %f219;
	fma.rn.f32 	%f353, %f158, %f176, %f220;
	fma.rn.f32 	%f354, %f158, %f177, %f221;
	fma.rn.f32 	%f355, %f158, %f178, %f222;
	fma.rn.f32 	%f348, %f162, %f175, %f223;
	fma.rn.f32 	%f349, %f162, %f176, %f224;
	fma.rn.f32 	%f350, %f162, %f177, %f225;
	fma.rn.f32 	%f351, %f162, %f178, %f226;
	add.s64 	%rd111, %rd111, 16;
	add.s64 	%rd110, %rd110, 16;
	add.s64 	%rd109, %rd109, 16;
	add.s64 	%rd108, %rd108, 16;
	shl.b32 	%r60, %r87, 2;
	add.s32 	%r98, %r98, %r60;
	add.s32 	%r97, %r97, %r60;
	add.s32 	%r96, %r96, %r60;
	add.s32 	%r95, %r95, %r60;
	add.s32 	%r23, %r94, 4;
	add.s32 	%r61, %r94, 8;
	setp.gt.s32 	%p5, %r61, %r81;
	mov.u32 	%r94, %r23;
	@%p5 bra 	$L__BB0_4;
	bra.uni 	$L__BB0_3;
$L__BB0_4:
	ld.param.u32 	%r82, [_Z13MatMulTopLeftPfS_S_iiii_param_3];
	mov.u32 	%r62, %ctaid.x;
	mov.u32 	%r63, %ntid.x;
	mov.u32 	%r64, %tid.x;
	mad.lo.s32 	%r65, %r62, %r63, %r64;
	shl.b32 	%r5, %r65, 2;
	mov.u32 	%r66, %ctaid.y;
	mov.u32 	%r67, %ntid.y;
	mov.u32 	%r68, %tid.y;
	mad.lo.s32 	%r69, %r66, %r67, %r68;
	shl.b32 	%r6, %r69, 2;
	setp.ge.s32 	%p6, %r93, %r82;
	@%p6 bra 	$L__BB0_10;
	ld.param.u32 	%r88, [_Z13MatMulTopLeftPfS_S_iiii_param_6];
	ld.param.u32 	%r83, [_Z13MatMulTopLeftPfS_S_iiii_param_3];
	ld.param.u64 	%rd106, [_Z13MatMulTopLeftPfS_S_iiii_param_1];
	cvta.to.global.u64 	%rd6, %rd106;
	mul.lo.s32 	%r70, %r88, %r6;
	cvt.s64.s32 	%rd7, %r70;
	add.s32 	%r71, %r70, %r88;
	cvt.s64.s32 	%rd8, %r71;
	add.s32 	%r72, %r71, %r88;
	cvt.s64.s32 	%rd9, %r72;
	add.s32 	%r73, %r72, %r88;
	cvt.s64.s32 	%rd10, %r73;
	cvt.s64.s32 	%rd11, %r5;
	add.s32 	%r7, %r93, 1;
	and.b32  	%r74, %r83, 1;
	setp.eq.b32 	%p7, %r74, 1;
	not.pred 	%p8, %p7;
	@%p8 bra 	$L__BB0_7;
	ld.param.u32 	%r89, [_Z13MatMulTopLeftPfS_S_iiii_param_6];
	ld.param.u64 	%rd103, [_Z13MatMulTopLeftPfS_S_iiii_param_0];
	cvt.u64.u32 	%rd45, %r93;
	add.s64 	%rd46, %rd45, %rd7;
	cvta.to.global.u64 	%rd47, %rd103;
	shl.b64 	%rd48, %rd46, 2;
	add.s64 	%rd49, %rd47, %rd48;
	ld.global.f32 	%f228, [%rd49];
	add.s64 	%rd50, %rd45, %rd8;
	shl.b64 	%rd51, %rd50, 2;
	add.s64 	%rd52, %rd47, %rd51;
	ld.global.f32 	%f229, [%rd52];
	add.s64 	%rd53, %rd45, %rd9;
	shl.b64 	%rd54, %rd53, 2;
	add.s64 	%rd55, %rd47, %rd54;
	ld.global.f32 	%f230, [%rd55];
	add.s64 	%rd56, %rd45, %rd10;
	shl.b64 	%rd57, %rd56, 2;
	add.s64 	%rd58, %rd47, %rd57;
	ld.global.f32 	%f231, [%rd58];
	mul.lo.s32 	%r75, %r93, %r89;
	cvt.s64.s32 	%rd59, %r75;
	add.s64 	%rd60, %rd59, %rd11;
	shl.b64 	%rd61, %rd60, 2;
	add.s64 	%rd62, %rd6, %rd61;
	ld.global.v4.f32 	{%f232, %f233, %f234, %f235}, [%rd62];
	fma.rn.f32 	%f360, %f228, %f232, %f360;
	fma.rn.f32 	%f361, %f228, %f233, %f361;
	fma.rn.f32 	%f362, %f228, %f234, %f362;
	fma.rn.f32 	%f363, %f228, %f235, %f363;
	fma.rn.f32 	%f356, %f229, %f232, %f356;
	fma.rn.f32 	%f357, %f229, %f233, %f357;
	fma.rn.f32 	%f358, %f229, %f234, %f358;
	fma.rn.f32 	%f359, %f229, %f235, %f359;
	fma.rn.f32 	%f352, %f230, %f232, %f352;
	fma.rn.f32 	%f353, %f230, %f233, %f353;
	fma.rn.f32 	%f354, %f230, %f234, %f354;
	fma.rn.f32 	%f355, %f230, %f235, %f355;
	fma.rn.f32 	%f348, %f231, %f232, %f348;
	fma.rn.f32 	%f349, %f231, %f233, %f349;
	fma.rn.f32 	%f350, %f231, %f234, %f350;
	fma.rn.f32 	%f351, %f231, %f235, %f351;
	mov.u32 	%r93, %r7;
$L__BB0_7:
	ld.param.u32 	%r84, [_Z13MatMulTopLeftPfS_S_iiii_param_3];
	setp.eq.s32 	%p9, %r84, %r7;
	@%p9 bra 	$L__BB0_10;
	ld.param.u32 	%r90, [_Z13MatMulTopLeftPfS_S_iiii_param_6];
	ld.param.u32 	%r85, [_Z13MatMulTopLeftPfS_S_iiii_param_3];
	sub.s32 	%r101, %r93, %r85;
	mul.lo.s32 	%r99, %r93, %r90;
	add.s32 	%r100, %r99, %r90;
	shl.b32 	%r11, %r90, 1;
$L__BB0_9:
	ld.param.u64 	%rd104, [_Z13MatMulTopLeftPfS_S_iiii_param_0];
	cvt.u64.u32 	%rd63, %r93;
	add.s64 	%rd64, %rd63, %rd7;
	cvta.to.global.u64 	%rd65, %rd104;
	shl.b64 	%rd66, %rd64, 2;
	add.s64 	%rd67, %rd65, %rd66;
	ld.global.f32 	%f236, [%rd67];
	add.s64 	%rd68, %rd63, %rd8;
	shl.b64 	%rd69, %rd68, 2;
	add.s64 	%rd70, %rd65, %rd69;
	ld.global.f32 	%f237, [%rd70];
	add.s64 	%rd71, %rd63, %rd9;
	shl.b64 	%rd72, %rd71, 2;
	add.s64 	%rd73, %rd65, %rd72;
	ld.global.f32 	%f238, [%rd73];
	add.s64 	%rd74, %rd63, %rd10;
	shl.b64 	%rd75, %rd74, 2;
	add.s64 	%rd76, %rd65, %rd75;
	ld.global.f32 	%f239, [%rd76];
	cvt.s64.s32 	%rd77, %r99;
	add.s64 	%rd78, %rd77, %rd11;
	shl.b64 	%rd79, %rd78, 2;
	add.s64 	%rd80, %rd6, %rd79;
	ld.global.v4.f32 	{%f240, %f241, %f242, %f243}, [%rd80];
	fma.rn.f32 	%f244, %f236, %f240, %f360;
	fma.rn.f32 	%f245, %f236, %f241, %f361;
	fma.rn.f32 	%f246, %f236, %f242, %f362;
	fma.rn.f32 	%f247, %f236, %f243, %f363;
	fma.rn.f32 	%f248, %f237, %f240, %f356;
	fma.rn.f32 	%f249, %f237, %f241, %f357;
	fma.rn.f32 	%f250, %f237, %f242, %f358;
	fma.rn.f32 	%f251, %f237, %f243, %f359;
	fma.rn.f32 	%f252, %f238, %f240, %f352;
	fma.rn.f32 	%f253, %f238, %f241, %f353;
	fma.rn.f32 	%f254, %f238, %f242, %f354;
	fma.rn.f32 	%f255, %f238, %f243, %f355;
	fma.rn.f32 	%f256, %f239, %f240, %f348;
	fma.rn.f32 	%f257, %f239, %f241, %f349;
	fma.rn.f32 	%f258, %f239, %f242, %f350;
	fma.rn.f32 	%f259, %f239, %f243, %f351;
	ld.global.f32 	%f260, [%rd67+4];
	ld.global.f32 	%f261, [%rd70+4];
	ld.global.f32 	%f262, [%rd73+4];
	ld.global.f32 	%f263, [%rd76+4];
	cvt.s64.s32 	%rd81, %r100;
	add.s64 	%rd82, %rd81, %rd11;
	shl.b64 	%rd83, %rd82, 2;
	add.s64 	%rd84, %rd6, %rd83;
	ld.global.v4.f32 	{%f264, %f265, %f266, %f267}, [%rd84];
	fma.rn.f32 	%f360, %f260, %f264, %f244;
	fma.rn.f32 	%f361, %f260, %f265, %f245;
	fma.rn.f32 	%f362, %f260, %f266, %f246;
	fma.rn.f32 	%f363, %f260, %f267, %f247;
	fma.rn.f32 	%f356, %f261, %f264, %f248;
	fma.rn.f32 	%f357, %f261, %f265, %f249;
	fma.rn.f32 	%f358, %f261, %f266, %f250;
	fma.rn.f32 	%f359, %f261, %f267, %f251;
	fma.rn.f32 	%f352, %f262, %f264, %f252;
	fma.rn.f32 	%f353, %f262, %f265, %f253;
	fma.rn.f32 	%f354, %f262, %f266, %f254;
	fma.rn.f32 	%f355, %f262, %f267, %f255;
	fma.rn.f32 	%f348, %f263, %f264, %f256;
	fma.rn.f32 	%f349, %f263, %f265, %f257;
	fma.rn.f32 	%f350, %f263, %f266, %f258;
	fma.rn.f32 	%f351, %f263, %f267, %f259;
	add.s32 	%r93, %r93, 2;
	add.s32 	%r101, %r101, 2;
	add.s32 	%r100, %r100, %r11;
	add.s32 	%r99, %r99, %r11;
	setp.ne.s32 	%p10, %r101, 0;
	@%p10 bra 	$L__BB0_9;
$L__BB0_10:
	ld.param.u32 	%r91, [_Z13MatMulTopLeftPfS_S_iiii_param_6];
	ld.param.u64 	%rd107, [_Z13MatMulTopLeftPfS_S_iiii_param_2];
	cvta.to.global.u64 	%rd85, %rd107;
	mul.lo.s32 	%r76, %r91, %r6;
	cvt.s64.s32 	%rd86, %r76;
	cvt.s64.s32 	%rd87, %r5;
	add.s64 	%rd88, %rd86, %rd87;
	shl.b64 	%rd89, %rd88, 2;
	add.s64 	%rd90, %rd85, %rd89;
	st.global.v4.f32 	[%rd90], {%f360, %f361, %f362, %f363};
	add.s32 	%r77, %r76, %r91;
	cvt.s64.s32 	%rd91, %r77;
	add.s64 	%rd92, %rd91, %rd87;
	shl.b64 	%rd93, %rd92, 2;
	add.s64 	%rd94, %rd85, %rd93;
	st.global.v4.f32 	[%rd94], {%f356, %f357, %f358, %f359};
	add.s32 	%r78, %r77, %r91;
	cvt.s64.s32 	%rd95, %r78;
	add.s64 	%rd96, %rd95, %rd87;
	shl.b64 	%rd97, %rd96, 2;
	add.s64 	%rd98, %rd85, %rd97;
	st.global.v4.f32 	[%rd98], {%f352, %f353, %f354, %f355};
	add.s32 	%r79, %r78, %r91;
	cvt.s64.s32 	%rd99, %r79;
	add.s64 	%rd100, %rd99, %rd87;
	shl.b64 	%rd101, %rd100, 2;
	add.s64 	%rd102, %rd85, %rd101;
	st.global.v4.f32 	[%rd102], {%f348, %f349, %f350, %f351};
$L__BB0_11:
	ret;

}
	// .globl	_Z14MatMulTopRightPfS_S_iiiii
.visible .entry _Z14MatMulTopRightPfS_S_iiiii(
	.param .u64 .ptr .align 1 _Z14MatMulTopRightPfS_S_iiiii_param_0,
	.param .u64 .ptr .align 1 _Z14MatMulTopRightPfS_S_iiiii_param_1,
	.param .u64 .ptr .align 1 _Z14MatMulTopRightPfS_S_iiiii_param_2,
	.param .u32 _Z14MatMulTopRightPfS_S_iiiii_param_3,
	.param .u32 _Z14MatMulTopRightPfS_S_iiiii_param_4,
	.param .u32 _Z14MatMulTopRightPfS_S_iiiii_param_5,
	.param .u32 _Z14MatMulTopRightPfS_S_iiiii_param_6,
	.param .u32 _Z14MatMulTopRightPfS_S_iiiii_param_7
)
{
	.reg .pred 	%p<15>;
	.reg .b32 	%r<126>;
	.reg .b32 	%f<258>;
	.reg .b64 	%rd<177>;

	ld.param.u64 	%rd13, [_Z14MatMulTopRightPfS_S_iiiii_param_0];
	ld.param.u64 	%rd14, [_Z14MatMulTopRightPfS_S_iiiii_param_1];
	ld.param.u32 	%r58, [_Z14MatMulTopRightPfS_S_iiiii_param_3];
	ld.param.u32 	%r60, [_Z14MatMulTopRightPfS_S_iiiii_param_4];
	ld.param.u32 	%r61, [_Z14MatMulTopRightPfS_S_iiiii_param_5];
	ld.param.u32 	%r59, [_Z14MatMulTopRightPfS_S_iiiii_param_6];
	ld.param.u32 	%r63, [_Z14MatMulTopRightPfS_S_iiiii_param_7];
	cvta.to.global.u64 	%rd1, %rd14;
	cvta.to.global.u64 	%rd2, %rd13;
	mov.u32 	%r64, %ctaid.x;
	mov.u32 	%r65, %ntid.x;
	mov.u32 	%r66, %tid.x;
	mad.lo.s32 	%r67, %r64, %r65, %r66;
	mov.u32 	%r68, %ctaid.y;
	mov.u32 	%r69, %ntid.y;
	mov.u32 	%r70, %tid.y;
	mad.lo.s32 	%r71, %r68, %r69, %r70;
	add.s32 	%r1, %r67, %r63;
	shl.b32 	%r2, %r71, 2;
	setp.ge.s32 	%p1, %r1, %r60;
	add.s32 	%r73, %r2, 4;
	setp.gt.s32 	%p2, %r73, %r61;
	or.pred  	%p3, %p1, %p2;
	@%p3 bra 	$L__BB1_17;
	setp.lt.s32 	%p4, %r58, 4;
	mov.b32 	%r124, 0;
	mov.f32 	%f254, 0f00000000;
	mov.f32 	%f255, %f254;
	mov.f32 	%f256, %f254;
	mov.f32 	%f257, %f254;
	@%p4 bra 	$L__BB1_7;
	mul.lo.s32 	%r76, %r59, %r2;
	cvt.s64.s32 	%rd3, %r76;
	add.s32 	%r77, %r76, %r59;
	cvt.s64.s32 	%rd4, %r77;
	add.s32 	%r78, %r77, %r59;
	cvt.s64.s32 	%rd5, %r78;
	add.s32 	%r79, %r78, %r59;
	cvt.s64.s32 	%rd6, %r79;
	add.s32 	%r3, %r58, -4;
	setp.lt.u32 	%p5, %r3, 4;
	mov.f32 	%f257, 0f00000000;
	mov.b32 	%r113, 0;
	mov.f32 	%f256, %f257;
	mov.f32 	%f255, %f257;
	mov.f32 	%f254, %f257;
	@%p5 bra 	$L__BB1_5;
	shr.u32 	%r81, %r3, 2;
	add.s32 	%r82, %r81, 1;
	mul.lo.s32 	%r117, %r59, 5;
	shl.b32 	%r5, %r59, 3;
	mul.lo.s32 	%r116, %r59, 6;
	mul.lo.s32 	%r115, %r59, 7;
	shl.b32 	%r114, %r59, 2;
	shl.b32 	%r111, %r59, 1;
	mul.lo.s32 	%r110, %r59, 3;
	and.b32  	%r83, %r82, 2147483646;
	neg.s32 	%r108, %r83;
	mov.f32 	%f257, 0f00000000;
	mov.b32 	%r109, 0;
	cvt.s64.s32 	%rd29, %r1;
	mov.u32 	%r112, %r59;
	mov.u32 	%r113, %r109;
$L__BB1_4:
	cvt.u64.u32 	%rd15, %r113;
	add.s64 	%rd16, %rd15, %rd3;
	shl.b64 	%rd17, %rd16, 2;
	add.s64 	%rd18, %rd2, %rd17;
	ld.global.v4.f32 	{%f65, %f66, %f67, %f68}, [%rd18];
	add.s64 	%rd19, %rd15, %rd4;
	shl.b64 	%rd20, %rd19, 2;
	add.s64 	%rd21, %rd2, %rd20;
	ld.global.v4.f32 	{%f69, %f70, %f71, %f72}, [%rd21];
	add.s64 	%rd22, %rd15, %rd5;
	shl.b64 	%rd23, %rd22, 2;
	add.s64 	%rd24, %rd2, %rd23;
	ld.global.v4.f32 	{%f73, %f74, %f75, %f76}, [%rd24];
	add.s64 	%rd25, %rd15, %rd6;
	shl.b64 	%rd26, %rd25, 2;
	add.s64 	%rd27, %rd2, %rd26;
	ld.global.v4.f32 	{%f77, %f78, %f79, %f80}, [%rd27];
	cvt.s64.s32 	%rd28, %r109;
	add.s64 	%rd30, %rd28, %rd29;
	shl.b64 	%rd31, %rd30, 2;
	add.s64 	%rd32, %rd1, %rd31;
	ld.global.f32 	%f81, [%rd32];
	cvt.s64.s32 	%rd33, %r112;
	add.s64 	%rd34, %rd33, %rd29;
	shl.b64 	%rd35, %rd34, 2;
	add.s64 	%rd36, %rd1, %rd35;
	ld.global.f32 	%f82, [%rd36];
	cvt.s64.s32 	%rd37, %r111;
	add.s64 	%rd38, %rd37, %rd29;
	shl.b64 	%rd39, %rd38, 2;
	add.s64 	%rd40, %rd1, %rd39;
	ld.global.f32 	%f83, [%rd40];
	cvt.s64.s32 	%rd41, %r110;
	add.s64 	%rd42, %rd41, %rd29;
	shl.b64 	%rd43, %rd42, 2;
	add.s64 	%rd44, %rd1, %rd43;
	ld.global.f32 	%f84, [%rd44];
	fma.rn.f32 	%f85, %f65, %f81, %f254;
	fma.rn.f32 	%f86, %f69, %f81, %f255;
	fma.rn.f32 	%f87, %f73, %f81, %f256;
	fma.rn.f32 	%f88, %f77, %f81, %f257;
	fma.rn.f32 	%f89, %f66, %f82, %f85;
	fma.rn.f32 	%f90, %f70, %f82, %f86;
	fma.rn.f32 	%f91, %f74, %f82, %f87;
	fma.rn.f32 	%f92, %f78, %f82, %f88;
	fma.rn.f32 	%f93, %f67, %f83, %f89;
	fma.rn.f32 	%f94, %f71, %f83, %f90;
	fma.rn.f32 	%f95, %f75, %f83, %f91;
	fma.rn.f32 	%f96, %f79, %f83, %f92;
	fma.rn.f32 	%f97, %f68, %f84, %f93;
	fma.rn.f32 	%f98, %f72, %f84, %f94;
	fma.rn.f32 	%f99, %f76, %f84, %f95;
	fma.rn.f32 	%f100, %f80, %f84, %f96;
	ld.global.v4.f32 	{%f101, %f102, %f103, %f104}, [%rd18+16];
	ld.global.v4.f32 	{%f105, %f106, %f107, %f108}, [%rd21+16];
	ld.global.v4.f32 	{%f109, %f110, %f111, %f112}, [%rd24+16];
	ld.global.v4.f32 	{%f113, %f114, %f115, %f116}, [%rd27+16];
	cvt.s64.s32 	%rd45, %r114;
	add.s64 	%rd46, %rd45, %rd29;
	shl.b64 	%rd47, %rd46, 2;
	add.s64 	%rd48, %rd1, %rd47;
	ld.global.f32 	%f117, [%rd48];
	cvt.s64.s32 	%rd49, %r117;
	add.s64 	%rd50, %rd49, %rd29;
	shl.b64 	%rd51, %rd50, 2;
	add.s64 	%rd52, %rd1, %rd51;
	ld.global.f32 	%f118, [%rd52];
	cvt.s64.s32 	%rd53, %r116;
	add.s64 	%rd54, %rd53, %rd29;
	shl.b64 	%rd55, %rd54, 2;
	add.s64 	%rd56, %rd1, %rd55;
	ld.global.f32 	%f119, [%rd56];
	cvt.s64.s32 	%rd57, %r115;
	add.s64 	%rd58, %rd57, %rd29;
	shl.b64 	%rd59, %rd58, 2;
	add.s64 	%rd60, %rd1, %rd59;
	ld.global.f32 	%f120, [%rd60];
	fma.rn.f32 	%f121, %f101, %f117, %f97;
	fma.rn.f32 	%f122, %f105, %f117, %f98;
	fma.rn.f32 	%f123, %f109, %f117, %f99;
	fma.rn.f32 	%f124, %f113, %f117, %f100;
	fma.rn.f32 	%f125, %f102, %f118, %f121;
	fma.rn.f32 	%f126, %f106, %f118, %f122;
	fma.rn.f32 	%f127, %f110, %f118, %f123;
	fma.rn.f32 	%f128, %f114, %f118, %f124;
	fma.rn.f32 	%f129, %f103, %f119, %f125;
	fma.rn.f32 	%f130, %f107, %f119, %f126;
	fma.rn.f32 	%f131, %f111, %f119, %f127;
	fma.rn.f32 	%f132, %f115, %f119, %f128;
	fma.rn.f32 	%f254, %f104, %f120, %f129;
	fma.rn.f32 	%f255, %f108, %f120, %f130;
	fma.rn.f32 	%f256, %f112, %f120, %f131;
	fma.rn.f32 	%f257, %f116, %f120, %f132;
	add.s32 	%r117, %r117, %r5;
	add.s32 	%r116, %r116, %r5;
	add.s32 	%r115, %r115, %r5;
	add.s32 	%r114, %r114, %r5;
	add.s32 	%r113, %r113, 8;
	add.s32 	%r112, %r112, %r5;
	add.s32 	%r111, %r111, %r5;
	add.s32 	%r110, %r110, %r5;
	add.s32 	%r109, %r109, %r5;
	add.s32 	%r108, %r108, 2;
	setp.eq.s32 	%p6, %r108, 0;
	@%p6 bra 	$L__BB1_5;
	bra.uni 	$L__BB1_4;
$L__BB1_5:
	and.b32  	%r84, %r3, -4;
	add.s32 	%r124, %r84, 4;
	and.b32  	%r85, %r3, 4;
	setp.ne.s32 	%p7, %r85, 0;
	@%p7 bra 	$L__BB1_7;
	cvt.u64.u32 	%rd61, %r113;
	add.s64 	%rd62, %rd61, %rd3;
	shl.b64 	%rd63, %rd62, 2;
	add.s64 	%rd64, %rd2, %rd63;
	ld.global.v4.f32 	{%f133, %f134, %f135, %f136}, [%rd64];
	add.s64 	%rd65, %rd61, %rd4;
	shl.b64 	%rd66, %rd65, 2;
	add.s64 	%rd67, %rd2, %rd66;
	ld.global.v4.f32 	{%f137, %f138, %f139, %f140}, [%rd67];
	add.s64 	%rd68, %rd61, %rd5;
	shl.b64 	%rd69, %rd68, 2;
	add.s64 	%rd70, %rd2, %rd69;
	ld.global.v4.f32 	{%f141, %f142, %f143, %f144}, [%rd70];
	add.s64 	%rd71, %rd61, %rd6;
	shl.b64 	%rd72, %rd71, 2;
	add.s64 	%rd73, %rd2, %rd72;
	ld.global.v4.f32 	{%f145, %f146, %f147, %f148}, [%rd73];
	mul.lo.s32 	%r86, %r113, %r59;
	cvt.s64.s32 	%rd74, %r86;
	cvt.s64.s32 	%rd75, %r1;
	add.s64 	%rd76, %rd74, %rd75;
	shl.b64 	%rd77, %rd76, 2;
	add.s64 	%rd78, %rd1, %rd77;
	ld.global.f32 	%f149, [%rd78];
	add.s32 	%r87, %r86, %r59;
	cvt.s64.s32 	%rd79, %r87;
	add.s64 	%rd80, %rd79, %rd75;
	shl.b64 	%rd81, %rd80, 2;
	add.s64 	%rd82, %rd1, %rd81;
	ld.global.f32 	%f150, [%rd82];
	add.s32 	%r88, %r87, %r59;
	cvt.s64.s32 	%rd83, %r88;
	add.s64 	%rd84, %rd83, %rd75;
	shl.b64 	%rd85, %rd84, 2;
	add.s64 	%rd86, %rd1, %rd85;
	ld.global.f32 	%f151, [%rd86];
	add.s32 	%r89, %r88, %r59;
	cvt.s64.s32 	%rd87, %r89;
	add.s64 	%rd88, %rd87, %rd75;
	shl.b64 	%rd89, %rd88, 2;
	add.s64 	%rd90, %rd1, %rd89;
	ld.global.f32 	%f152, [%rd90];
	fma.rn.f32 	%f153, %f133, %f149, %f254;
	fma.rn.f32 	%f154, %f137, %f149, %f255;
	fma.rn.f32 	%f155, %f141, %f149, %f256;
	fma.rn.f32 	%f156, %f145, %f149, %f257;
	fma.rn.f32 	%f157, %f134, %f150, %f153;
	fma.rn.f32 	%f158, %f138, %f150, %f154;
	fma.rn.f32 	%f159, %f142, %f150, %f155;
	fma.rn.f32 	%f160, %f146, %f150, %f156;
	fma.rn.f32 	%f161, %f135, %f151, %f157;
	fma.rn.f32 	%f162, %f139, %f151, %f158;
	fma.rn.f32 	%f163, %f143, %f151, %f159;
	fma.rn.f32 	%f164, %f147, %f151, %f160;
	fma.rn.f32 	%f254, %f136, %f152, %f161;
	fma.rn.f32 	%f255, %f140, %f152, %f162;
	fma.rn.f32 	%f256, %f144, %f152, %f163;
	fma.rn.f32 	%f257, %f148, %f152, %f164;
$L__BB1_7:
	setp.ge.s32 	%p8, %r124, %r58;
	@%p8 bra 	$L__BB1_16;
	mul.lo.s32 	%r90, %r59, %r2;
	cvt.s64.s32 	%rd7, %r90;
	add.s32 	%r91, %r90, %r59;
	cvt.s64.s32 	%rd8, %r91;
	add.s32 	%r92, %r91, %r59;
	cvt.s64.s32 	%rd9, %r92;
	add.s32 	%r93, %r92, %r59;
	cvt.s64.s32 	%rd10, %r93;
	cvt.s64.s32 	%rd11, %r1;
	sub.s32 	%r15, %r58, %r124;
	and.b32  	%r16, %r15, 3;
	sub.s32 	%r94, %r124, %r58;
	setp.gt.u32 	%p9, %r94, -4;
	@%p9 bra 	$L__BB1_11;
	mul.lo.s32 	%r119, %r124, %r59;
	add.s32 	%r122, %r119, %r59;
	shl.b32 	%r18, %r59, 2;
	add.s32 	%r95, %r124, 2;
	mul.lo.s32 	%r121, %r59, %r95;
	add.s32 	%r96, %r124, 3;
	mul.lo.s32 	%r120, %r59, %r96;
	and.b32  	%r97, %r15, -4;
	neg.s32 	%r118, %r97;
$L__BB1_10:
	.pragma "nounroll";
	cvt.u64.u32 	%rd91, %r124;
	add.s64 	%rd92, %rd91, %rd7;
	shl.b64 	%rd93, %rd92, 2;
	add.s64 	%rd94, %rd2, %rd93;
	ld.global.f32 	%f166, [%rd94];
	add.s64 	%rd95, %rd91, %rd8;
	shl.b64 	%rd96, %rd95, 2;
	add.s64 	%rd97, %rd2, %rd96;
	ld.global.f32 	%f167, [%rd97];
	add.s64 	%rd98, %rd91, %rd9;
	shl.b64 	%rd99, %rd98, 2;
	add.s64 	%rd100, %rd2, %rd99;
	ld.global.f32 	%f168, [%rd100];
	add.s64 	%rd101, %rd91, %rd10;
	shl.b64 	%rd102, %rd101, 2;
	add.s64 	%rd103, %rd2, %rd102;
	ld.global.f32 	%f169, [%rd103];
	cvt.s64.s32 	%rd104, %r119;
	add.s64 	%rd105, %rd104, %rd11;
	shl.b64 	%rd106, %rd105, 2;
	add.s64 	%rd107, %rd1, %rd106;
	ld.global.f32 	%f170, [%rd107];
	fma.rn.f32 	%f171, %f166, %f170, %f254;
	fma.rn.f32 	%f172, %f167, %f170, %f255;
	fma.rn.f32 	%f173, %f168, %f170, %f256;
	fma.rn.f32 	%f174, %f169, %f170, %f257;
	ld.global.f32 	%f175, [%rd94+4];
	ld.global.f32 	%f176, [%rd97+4];
	ld.global.f32 	%f177, [%rd100+4];
	ld.global.f32 	%f178, [%rd103+4];
	cvt.s64.s32 	%rd108, %r122;
	add.s64 	%rd109, %rd108, %rd11;
	shl.b64 	%rd110, %rd109, 2;
	add.s64 	%rd111, %rd1, %rd110;
	ld.global.f32 	%f179, [%rd111];
	fma.rn.f32 	%f180, %f175, %f179, %f171;
	fma.rn.f32 	%f181, %f176, %f179, %f172;
	fma.rn.f32 	%f182, %f177, %f179, %f173;
	fma.rn.f32 	%f183, %f178, %f179, %f174;
	ld.global.f32 	%f184, [%rd94+8];
	ld.global.f32 	%f185, [%rd97+8];
	ld.global.f32 	%f186, [%rd100+8];
	ld.global.f32 	%f187, [%rd103+8];
	cvt.s64.s32 	%rd112, %r121;
	add.s64 	%rd113, %rd112, %rd11;
	shl.b64 	%rd114, %rd113, 2;
	add.s64 	%rd115, %rd1, %rd114;
	ld.global.f32 	%f188, [%rd115];
	fma.rn.f32 	%f189, %f184, %f188, %f180;
	fma.rn.f32 	%f190, %f185, %f188, %f181;
	fma.rn.f32 	%f191, %f186, %f188, %f182;
	fma.rn.f32 	%f192, %f187, %f188, %f183;
	ld.global.f32 	%f193, [%rd94+12];
	ld.global.f32 	%f194, [%rd97+12];
	ld.global.f32 	%f195, [%rd100+12];
	ld.global.f32 	%f196, [%rd103+12];
	cvt.s64.s32 	%rd116, %r120;
	add.s64 	%rd117, %rd116, %rd11;
	shl.b64 	%rd118, %rd117, 2;
	add.s64 	%rd119, %rd1, %rd118;
	ld.global.f32 	%f197, [%rd119];
	fma.rn.f32 	%f254, %f193, %f197, %f189;
	fma.rn.f32 	%f255, %f194, %f197, %f190;
	fma.rn.f32 	%f256, %f195, %f197, %f191;
	fma.rn.f32 	%f257, %f196, %f197, %f192;
	add.s32 	%r124, %r124, 4;
	add.s32 	%r122, %r122, %r18;
	add.s32 	%r121, %r121, %r18;
	add.s32 	%r120, %r120, %r18;
	add.s32 	%r119, %r119, %r18;
	add.s32 	%r118, %r118, 4;
	setp.ne.s32 	%p10, %r118, 0;
	@%p10 bra 	$L__BB1_10;
$L__BB1_11:
	setp.eq.s32 	%p11, %r16, 0;
	@%p11 bra 	$L__BB1_16;
	setp.eq.s32 	%p12, %r16, 1;
	@%p12 bra 	$L__BB1_14;
	cvt.u64.u32 	%rd120, %r124;
	add.s64 	%rd121, %rd120, %rd7;
	shl.b64 	%rd122, %rd121, 2;
	add.s64 	%rd123, %rd2, %rd122;
	ld.global.f32 	%f199, [%rd123];
	add.s64 	%rd124, %rd120, %rd8;
	shl.b64 	%rd125, %rd124, 2;
	add.s64 	%rd126, %rd2, %rd125;
	ld.global.f32 	%f200, [%rd126];
	add.s64 	%rd127, %rd120, %rd9;
	shl.b64 	%rd128, %rd127, 2;
	add.s64 	%rd129, %rd2, %rd128;
	ld.global.f32 	%f201, [%rd129];
	add.s64 	%rd130, %rd120, %rd10;
	shl.b64 	%rd131, %rd130, 2;
	add.s64 	%rd132, %rd2, %rd131;
	ld.global.f32 	%f202, [%rd132];
	mul.lo.s32 	%r98, %r124, %r59;
	cvt.s64.s32 	%rd133, %r98;
	add.s64 	%rd134, %rd133, %rd11;
	shl.b64 	%rd135, %rd134, 2;
	add.s64 	%rd136, %rd1, %rd135;
	ld.global.f32 	%f203, [%rd136];
	fma.rn.f32 	%f204, %f199, %f203, %f254;
	fma.rn.f32 	%f205, %f200, %f203, %f255;
	fma.rn.f32 	%f206, %f201, %f203, %f256;
	fma.rn.f32 	%f207, %f202, %f203, %f257;
	ld.global.f32 	%f208, [%rd123+4];
	ld.global.f32 	%f209, [%rd126+4];
	ld.global.f32 	%f210, [%rd129+4];
	ld.global.f32 	%f211, [%rd132+4];
	add.s32 	%r99, %r98, %r59;
	cvt.s64.s32 	%rd137, %r99;
	add.s64 	%rd138, %rd137, %rd11;
	shl.b64 	%rd139, %rd138, 2;
	add.s64 	%rd140, %rd1, %rd139;
	ld.global.f32 	%f212, [%rd140];
	fma.rn.f32 	%f254, %f208, %f212, %f204;
	fma.rn.f32 	%f255, %f209, %f212, %f205;
	fma.rn.f32 	%f256, %f210, %f212, %f206;
	fma.rn.f32 	%f257, %f211, %f212, %f207;
	add.s32 	%r124, %r124, 2;
$L__BB1_14:
	and.b32  	%r100, %r15, 1;
	setp.eq.b32 	%p13, %r100, 1;
	not.pred 	%p14, %p13;
	@%p14 bra 	$L__BB1_16;
	cvt.u64.u32 	%rd141, %r124;
	add.s64 	%rd142, %rd141, %rd7;
	shl.b64 	%rd143, %rd142, 2;
	add.s64 	%rd144, %rd2, %rd143;
	ld.global.f32 	%f213, [%rd144];
	add.s64 	%rd145, %rd141, %rd8;
	shl.b64 	%rd146, %rd145, 2;
	add.s64 	%rd147, %rd2, %rd146;
	ld.global.f32 	%f214, [%rd147];
	add.s64 	%rd148, %rd141, %rd9;
	shl.b64 	%rd149, %rd148, 2;
	add.s64 	%rd150, %rd2, %rd149;
	ld.global.f32 	%f215, [%rd150];
	add.s64 	%rd151, %rd141, %rd10;
	shl.b64 	%rd152, %rd151, 2;
	add.s64 	%rd153, %rd2, %rd152;
	ld.global.f32 	%f216, [%rd153];
	mul.lo.s32 	%r101, %r124, %r59;
	cvt.s64.s32 	%rd154, %r101;
	add.s64 	%rd155, %rd154, %rd11;
	shl.b64 	%rd156, %rd155, 2;
	add.s64 	%rd157, %rd1, %rd156;
	ld.global.f32 	%f217, [%rd157];
	fma.rn.f32 	%f254, %f213, %f217, %f254;
	fma.rn.f32 	%f255, %f214, %f217, %f255;
	fma.rn.f32 	%f256, %f215, %f217, %f256;
	fma.rn.f32 	%f257, %f216, %f217, %f257;
$L__BB1_16:
	ld.param.u64 	%rd176, [_Z14MatMulTopRightPfS_S_iiiii_param_2];
	cvta.to.global.u64 	%rd158, %rd176;
	mul.lo.s32 	%r102, %r59, %r2;
	cvt.s64.s32 	%rd159, %r102;
	cvt.s64.s32 	%rd160, %r1;
	add.s64 	%rd161, %rd160, %rd159;
	shl.b64 	%rd162, %rd161, 2;
	add.s64 	%rd163, %rd158, %rd162;
	st.global.f32 	[%rd163], %f254;
	add.s32 	%r103, %r102, %r59;
	cvt.s64.s32 	%rd164, %r103;
	add.s64 	%rd165, %rd160, %rd164;
	shl.b64 	%rd166, %rd165, 2;
	add.s64 	%rd167, %rd158, %rd166;
	st.global.f32 	[%rd167], %f255;
	add.s32 	%r104, %r103, %r59;
	cvt.s64.s32 	%rd168, %r104;
	add.s64 	%rd169, %rd160, %rd168;
	shl.b64 	%rd170, %rd169, 2;
	add.s64 	%rd171, %rd158, %rd170;
	st.global.f32 	[%rd171], %f256;
	add.s32 	%r105, %r104, %r59;
	cvt.s64.s32 	%rd172, %r105;
	add.s64 	%rd173, %rd160, %rd172;
	shl.b64 	%rd174, %rd173, 2;
	add.s64 	%rd175, %rd158, %rd174;
	st.global.f32 	[%rd175], %f257;
$L__BB1_17:
	ret;

}
	// .globl	_Z14MatMulDownLeftPfS_S_iiiii
.visible .entry _Z14MatMulDownLeftPfS_S_iiiii(
	.param .u64 .ptr .align 1 _Z14MatMulDownLeftPfS_S_iiiii_param_0,
	.param .u64 .ptr .align 1 _Z14MatMulDownLeftPfS_S_iiiii_param_1,
	.param .u64 .ptr .align 1 _Z14MatMulDownLeftPfS_S_iiiii_param_2,
	.param .u32 _Z14MatMulDownLeftPfS_S_iiiii_param_3,
	.param .u32 _Z14MatMulDownLeftPfS_S_iiiii_param_4,
	.param .u32 _Z14MatMulDownLeftPfS_S_iiiii_param_5,
	.param .u32 _Z14MatMulDownLeftPfS_S_iiiii_param_6,
	.param .u32 _Z14MatMulDownLeftPfS_S_iiiii_param_7
)
{
	.reg .pred 	%p<17>;
	.reg .b32 	%r<196>;
	.reg .b32 	%f<455>;
	.reg .b64 	%rd<163>;

	ld.param.u32 	%r74, [_Z14MatMulDownLeftPfS_S_iiiii_param_4];
	ld.param.u32 	%r75, [_Z14MatMulDownLeftPfS_S_iiiii_param_5];
	ld.param.u32 	%r73, [_Z14MatMulDownLeftPfS_S_iiiii_param_7];
	mov.u32 	%r77, %ctaid.x;
	mov.u32 	%r78, %ntid.x;
	mov.u32 	%r79, %tid.x;
	mad.lo.s32 	%r80, %r77, %r78, %r79;
	mov.u32 	%r81, %ctaid.y;
	mov.u32 	%r82, %ntid.y;
	mov.u32 	%r83, %tid.y;
	mad.lo.s32 	%r84, %r81, %r82, %r83;
	shl.b32 	%r85, %r80, 2;
	add.s32 	%r86, %r84, %r73;
	add.s32 	%r88, %r85, 4;
	setp.gt.s32 	%p1, %r88, %r74;
	setp.ge.s32 	%p2, %r86, %r75;
	or.pred  	%p3, %p1, %p2;
	@%p3 bra 	$L__BB2_20;
	ld.param.u32 	%r153, [_Z14MatMulDownLeftPfS_S_iiiii_param_3];
	setp.lt.s32 	%p4, %r153, 4;
	mov.f32 	%f454, 0f00000000;
	mov.b32 	%r193, 0;
	mov.f32 	%f453, %f454;
	mov.f32 	%f452, %f454;
	mov.f32 	%f451, %f454;
	mov.f32 	%f395, %f454;
	mov.f32 	%f396, %f454;
	mov.f32 	%f397, %f454;
	mov.f32 	%f398, %f454;
	mov.f32 	%f399, %f454;
	mov.f32 	%f400, %f454;
	mov.f32 	%f401, %f454;
	mov.f32 	%f402, %f454;
	mov.f32 	%f403, %f454;
	mov.f32 	%f404, %f454;
	mov.f32 	%f405, %f454;
	mov.f32 	%f406, %f454;
	@%p4 bra 	$L__BB2_7;
	ld.param.u32 	%r154, [_Z14MatMulDownLeftPfS_S_iiiii_param_3];
	add.s32 	%r1, %r154, -4;
	setp.lt.u32 	%p5, %r1, 4;
	mov.b32 	%r178, 0;
	mov.f32 	%f406, 0f00000000;
	mov.f32 	%f405, %f406;
	mov.f32 	%f404, %f406;
	mov.f32 	%f403, %f406;
	mov.f32 	%f402, %f406;
	mov.f32 	%f401, %f406;
	mov.f32 	%f400, %f406;
	mov.f32 	%f399, %f406;
	mov.f32 	%f398, %f406;
	mov.f32 	%f397, %f406;
	mov.f32 	%f396, %f406;
	mov.f32 	%f395, %f406;
	mov.f32 	%f451, %f406;
	mov.f32 	%f452, %f406;
	mov.f32 	%f453, %f406;
	mov.f32 	%f454, %f406;
	@%p5 bra 	$L__BB2_5;
	ld.param.u32 	%r177, [_Z14MatMulDownLeftPfS_S_iiiii_param_6];
	shr.u32 	%r92, %r1, 2;
	add.s32 	%r93, %r92, 1;
	mul.lo.s32 	%r182, %r177, 5;
	mul.lo.s32 	%r181, %r177, 6;
	mul.lo.s32 	%r180, %r177, 7;
	shl.b32 	%r179, %r177, 2;
	shl.b32 	%r176, %r177, 1;
	mul.lo.s32 	%r175, %r177, 3;
	and.b32  	%r94, %r93, 2147483646;
	neg.s32 	%r173, %r94;
	mov.f32 	%f406, 0f00000000;
	mov.b32 	%r174, 0;
	mov.u32 	%r178, %r174;
$L__BB2_4:
	ld.param.u32 	%r168, [_Z14MatMulDownLeftPfS_S_iiiii_param_7];
	ld.param.u32 	%r159, [_Z14MatMulDownLeftPfS_S_iiiii_param_6];
	ld.param.u64 	%rd159, [_Z14MatMulDownLeftPfS_S_iiiii_param_1];
	ld.param.u64 	%rd156, [_Z14MatMulDownLeftPfS_S_iiiii_param_0];
	cvt.u64.u32 	%rd8, %r178;
	mov.u32 	%r95, %ctaid.y;
	mov.u32 	%r96, %ntid.y;
	mov.u32 	%r97, %tid.y;
	mad.lo.s32 	%r98, %r95, %r96, %r97;
	add.s32 	%r99, %r98, %r168;
	mul.lo.s32 	%r100, %r99, %r159;
	cvt.s64.s32 	%rd9, %r100;
	add.s64 	%rd10, %rd8, %rd9;
	cvta.to.global.u64 	%rd11, %rd156;
	shl.b64 	%rd12, %rd10, 2;
	add.s64 	%rd13, %rd11, %rd12;
	ld.global.v4.f32 	{%f149, %f150, %f151, %f152}, [%rd13];
	cvt.s64.s32 	%rd14, %r174;
	mov.u32 	%r101, %ctaid.x;
	mov.u32 	%r102, %ntid.x;
	mov.u32 	%r103, %tid.x;
	mad.lo.s32 	%r104, %r101, %r102, %r103;
	shl.b32 	%r105, %r104, 2;
	cvt.s64.s32 	%rd15, %r105;
	add.s64 	%rd16, %rd14, %rd15;
	cvta.to.global.u64 	%rd17, %rd159;
	shl.b64 	%rd18, %rd16, 2;
	add.s64 	%rd19, %rd17, %rd18;
	ld.global.v4.f32 	{%f153, %f154, %f155, %f156}, [%rd19];
	cvt.s64.s32 	%rd20, %r177;
	add.s64 	%rd21, %rd20, %rd15;
	shl.b64 	%rd22, %rd21, 2;
	add.s64 	%rd23, %rd17, %rd22;
	ld.global.v4.f32 	{%f157, %f158, %f159, %f160}, [%rd23];
	cvt.s64.s32 	%rd24, %r176;
	add.s64 	%rd25, %rd24, %rd15;
	shl.b64 	%rd26, %rd25, 2;
	add.s64 	%rd27, %rd17, %rd26;
	ld.global.v4.f32 	{%f161, %f162, %f163, %f164}, [%rd27];
	cvt.s64.s32 	%rd28, %r175;
	add.s64 	%rd29, %rd28, %rd15;
	shl.b64 	%rd30, %rd29, 2;
	add.s64 	%rd31, %rd17, %rd30;
	ld.global.v4.f32 	{%f165, %f166, %f167, %f168}, [%rd31];
	fma.rn.f32 	%f169, %f149, %f153, %f451;
	fma.rn.f32 	%f170, %f149, %f154, %f452;
	fma.rn.f32 	%f171, %f149, %f155, %f453;
	fma.rn.f32 	%f172, %f149, %f156, %f454;
	fma.rn.f32 	%f173, %f150, %f157, %f406;
	fma.rn.f32 	%f174, %f150, %f158, %f405;
	fma.rn.f32 	%f175, %f150, %f159, %f404;
	fma.rn.f32 	%f176, %f150, %f160, %f403;
	fma.rn.f32 	%f177, %f151, %f161, %f402;
	fma.rn.f32 	%f178, %f151, %f162, %f401;
	fma.rn.f32 	%f179, %f151, %f163, %f400;
	fma.rn.f32 	%f180, %f151, %f164, %f399;
	fma.rn.f32 	%f181, %f152, %f165, %f398;
	fma.rn.f32 	%f182, %f152, %f166, %f397;
	fma.rn.f32 	%f183, %f152, %f167, %f396;
	fma.rn.f32 	%f184, %f152, %f168, %f395;
	ld.global.v4.f32 	{%f185, %f186, %f187, %f188}, [%rd13+16];
	cvt.s64.s32 	%rd32, %r179;
	add.s64 	%rd33, %rd32, %rd15;
	shl.b64 	%rd34, %rd33, 2;
	add.s64 	%rd35, %rd17, %rd34;
	ld.global.v4.f32 	{%f189, %f190, %f191, %f192}, [%rd35];
	cvt.s64.s32 	%rd36, %r182;
	add.s64 	%rd37, %rd36, %rd15;
	shl.b64 	%rd38, %rd37, 2;
	add.s64 	%rd39, %rd17, %rd38;
	ld.global.v4.f32 	{%f193, %f194, %f195, %f196}, [%rd39];
	cvt.s64.s32 	%rd40, %r181;
	add.s64 	%rd41, %rd40, %rd15;
	shl.b64 	%rd42, %rd41, 2;
	add.s64 	%rd43, %rd17, %rd42;
	ld.global.v4.f32 	{%f197, %f198, %f199, %f200}, [%rd43];
	cvt.s64.s32 	%rd44, %r180;
	add.s64 	%rd45, %rd44, %rd15;
	shl.b64 	%rd46, %rd45, 2;
	add.s64 	%rd47, %rd17, %rd46;
	ld.global.v4.f32 	{%f201, %f202, %f203, %f204}, [%rd47];
	fma.rn.f32 	%f451, %f185, %f189, %f169;
	fma.rn.f32 	%f452, %f185, %f190, %f170;
	fma.rn.f32 	%f453, %f185, %f191, %f171;
	fma.rn.f32 	%f454, %f185, %f192, %f172;
	fma.rn.f32 	%f406, %f186, %f193, %f173;
	fma.rn.f32 	%f405, %f186, %f194, %f174;
	fma.rn.f32 	%f404, %f186, %f195, %f175;
	fma.rn.f32 	%f403, %f186, %f196, %f176;
	fma.rn.f32 	%f402, %f187, %f197, %f177;
	fma.rn.f32 	%f401, %f187, %f198, %f178;
	fma.rn.f32 	%f400, %f187, %f199, %f179;
	fma.rn.f32 	%f399, %f187, %f200, %f180;
	fma.rn.f32 	%f398, %f188, %f201, %f181;
	fma.rn.f32 	%f397, %f188, %f202, %f182;
	fma.rn.f32 	%f396, %f188, %f203, %f183;
	fma.rn.f32 	%f395, %f188, %f204, %f184;
	shl.b32 	%r106, %r159, 3;
	add.s32 	%r182, %r182, %r106;
	add.s32 	%r181, %r181, %r106;
	add.s32 	%r180, %r180, %r106;
	add.s32 	%r179, %r179, %r106;
	add.s32 	%r178, %r178, 8;
	add.s32 	%r177, %r177, %r106;
	add.s32 	%r176, %r176, %r106;
	add.s32 	%r175, %r175, %r106;
	add.s32 	%r174, %r174, %r106;
	add.s32 	%r173, %r173, 2;
	setp.eq.s32 	%p6, %r173, 0;
	@%p6 bra 	$L__BB2_5;
	bra.uni 	$L__BB2_4;
$L__BB2_5:
	ld.param.u32 	%r155, [_Z14MatMulDownLeftPfS_S_iiiii_param_3];
	add.s32 	%r107, %r155, -4;
	and.b32  	%r108, %r107, -4;
	add.s32 	%r193, %r108, 4;
	and.b32  	%r109, %r107, 4;
	setp.ne.s32 	%p7, %r109, 0;
	@%p7 bra 	$L__BB2_7;
	ld.param.u32 	%r169, [_Z14MatMulDownLeftPfS_S_iiiii_param_7];
	ld.param.u32 	%r160, [_Z14MatMulDownLeftPfS_S_iiiii_param_6];
	ld.param.u64 	%rd160, [_Z14MatMulDownLeftPfS_S_iiiii_param_1];
	ld.param.u64 	%rd157, [_Z14MatMulDownLeftPfS_S_iiiii_param_0];
	cvt.u64.u32 	%rd48, %r178;
	mov.u32 	%r110, %ctaid.y;
	mov.u32 	%r111, %ntid.y;
	mov.u32 	%r112, %tid.y;
	mad.lo.s32 	%r113, %r110, %r111, %r112;
	add.s32 	%r114, %r113, %r169;
	mul.lo.s32 	%r115, %r114, %r160;
	cvt.s64.s32 	%rd49, %r115;
	add.s64 	%rd50, %rd48, %rd49;
	cvta.to.global.u64 	%rd51, %rd157;
	shl.b64 	%rd52, %rd50, 2;
	add.s64 	%rd53, %rd51, %rd52;
	ld.global.v4.f32 	{%f205, %f206, %f207, %f208}, [%rd53];
	mul.lo.s32 	%r116, %r178, %r160;
	cvt.s64.s32 	%rd54, %r116;
	mov.u32 	%r117, %ctaid.x;
	mov.u32 	%r118, %ntid.x;
	mov.u32 	%r119, %tid.x;
	mad.lo.s32 	%r120, %r117, %r118, %r119;
	shl.b32 	%r121, %r120, 2;
	cvt.s64.s32 	%rd55, %r121;
	add.s64 	%rd56, %rd54, %rd55;
	cvta.to.global.u64 	%rd57, %rd160;
	shl.b64 	%rd58, %rd56, 2;
	add.s64 	%rd59, %rd57, %rd58;
	ld.global.v4.f32 	{%f209, %f210, %f211, %f212}, [%rd59];
	add.s32 	%r122, %r116, %r160;
	cvt.s64.s32 	%rd60, %r122;
	add.s64 	%rd61, %rd60, %rd55;
	shl.b64 	%rd62, %rd61, 2;
	add.s64 	%rd63, %rd57, %rd62;
	ld.global.v4.f32 	{%f213, %f214, %f215, %f216}, [%rd63];
	add.s32 	%r123, %r122, %r160;
	cvt.s64.s32 	%rd64, %r123;
	add.s64 	%rd65, %rd64, %rd55;
	shl.b64 	%rd66, %rd65, 2;
	add.s64 	%rd67, %rd57, %rd66;
	ld.global.v4.f32 	{%f217, %f218, %f219, %f220}, [%rd67];
	add.s32 	%r124, %r123, %r160;
	cvt.s64.s32 	%rd68, %r124;
	add.s64 	%rd69, %rd68, %rd55;
	shl.b64 	%rd70, %rd69, 2;
	add.s64 	%rd71, %rd57, %rd70;
	ld.global.v4.f32 	{%f221, %f222, %f223, %f224}, [%rd71];
	fma.rn.f32 	%f451, %f205, %f209, %f451;
	fma.rn.f32 	%f452, %f205, %f210, %f452;
	fma.rn.f32 	%f453, %f205, %f211, %f453;
	fma.rn.f32 	%f454, %f205, %f212, %f454;
	fma.rn.f32 	%f406, %f206, %f213, %f406;
	fma.rn.f32 	%f405, %f206, %f214, %f405;
	fma.rn.f32 	%f404, %f206, %f215, %f404;
	fma.rn.f32 	%f403, %f206, %f216, %f403;
	fma.rn.f32 	%f402, %f207, %f217, %f402;
	fma.rn.f32 	%f401, %f207, %f218, %f401;
	fma.rn.f32 	%f400, %f207, %f219, %f400;
	fma.rn.f32 	%f399, %f207, %f220, %f399;
	fma.rn.f32 	%f398, %f208, %f221, %f398;
	fma.rn.f32 	%f397, %f208, %f222, %f397;
	fma.rn.f32 	%f396, %f208, %f223, %f396;
	fma.rn.f32 	%f395, %f208, %f224, %f395;
$L__BB2_7:
	ld.param.u32 	%r170, [_Z14MatMulDownLeftPfS_S_iiiii_param_7];
	ld.param.u32 	%r156, [_Z14MatMulDownLeftPfS_S_iiiii_param_3];
	mov.u32 	%r125, %ctaid.y;
	mov.u32 	%r126, %ntid.y;
	mov.u32 	%r127, %tid.y;
	mad.lo.s32 	%r128, %r125, %r126, %r127;
	add.s32 	%r12, %r128, %r170;
	mov.u32 	%r129, %ctaid.x;
	mov.u32 	%r130, %ntid.x;
	mov.u32 	%r131, %tid.x;
	mad.lo.s32 	%r132, %r129, %r130, %r131;
	shl.b32 	%r13, %r132, 2;
	setp.ge.s32 	%p8, %r193, %r156;
	@%p8 bra 	$L__BB2_19;
	ld.param.u32 	%r157, [_Z14MatMulDownLeftPfS_S_iiiii_param_3];
	ld.param.u64 	%rd161, [_Z14MatMulDownLeftPfS_S_iiiii_param_1];
	ld.param.u64 	%rd158, [_Z14MatMulDownLeftPfS_S_iiiii_param_0];
	cvta.to.global.u64 	%rd1, %rd158;
	cvta.to.global.u64 	%rd2, %rd161;
	sub.s32 	%r14, %r157, %r193;
	sub.s32 	%r133, %r193, %r157;
	setp.gt.u32 	%p9, %r133, -8;
	@%p9 bra 	$L__BB2_11;
	ld.param.u32 	%r161, [_Z14MatMulDownLeftPfS_S_iiiii_param_6];
	mul.lo.s32 	%r184, %r193, %r161;
	add.s32 	%r191, %r184, %r161;
	add.s32 	%r134, %r193, 2;
	mul.lo.s32 	%r190, %r161, %r134;
	add.s32 	%r135, %r193, 3;
	mul.lo.s32 	%r189, %r161, %r135;
	add.s32 	%r136, %r193, 4;
	mul.lo.s32 	%r188, %r161, %r136;
	add.s32 	%r137, %r193, 5;
	mul.lo.s32 	%r187, %r161, %r137;
	add.s32 	%r138, %r193, 6;
	mul.lo.s32 	%r186, %r161, %r138;
	add.s32 	%r139, %r193, 7;
	mul.lo.s32 	%r185, %r161, %r139;
	and.b32  	%r140, %r14, -8;
	neg.s32 	%r183, %r140;
	cvt.s64.s32 	%rd78, %r13;
$L__BB2_10:
	.pragma "nounroll";
	ld.param.u32 	%r162, [_Z14MatMulDownLeftPfS_S_iiiii_param_6];
	cvt.u64.u32 	%rd72, %r193;
	mul.lo.s32 	%r141, %r12, %r162;
	cvt.s64.s32 	%rd73, %r141;
	add.s64 	%rd74, %rd72, %rd73;
	shl.b64 	%rd75, %rd74, 2;
	add.s64 	%rd76, %rd1, %rd75;
	ld.global.f32 	%f226, [%rd76];
	cvt.s64.s32 	%rd77, %r184;
	add.s64 	%rd79, %rd77, %rd78;
	shl.b64 	%rd80, %rd79, 2;
	add.s64 	%rd81, %rd2, %rd80;
	ld.global.v4.f32 	{%f227, %f228, %f229, %f230}, [%rd81];
	fma.rn.f32 	%f231, %f226, %f227, %f451;
	fma.rn.f32 	%f232, %f226, %f228, %f452;
	fma.rn.f32 	%f233, %f226, %f229, %f453;
	fma.rn.f32 	%f234, %f226, %f230, %f454;
	ld.global.f32 	%f235, [%rd76+4];
	cvt.s64.s32 	%rd82, %r191;
	add.s64 	%rd83, %rd82, %rd78;
	shl.b64 	%rd84, %rd83, 2;
	add.s64 	%rd85, %rd2, %rd84;
	ld.global.v4.f32 	{%f236, %f237, %f238, %f239}, [%rd85];
	fma.rn.f32 	%f240, %f235, %f236, %f231;
	fma.rn.f32 	%f241, %f235, %f237, %f232;
	fma.rn.f32 	%f242, %f235, %f238, %f233;
	fma.rn.f32 	%f243, %f235, %f239, %f234;
	ld.global.f32 	%f244, [%rd76+8];
	cvt.s64.s32 	%rd86, %r190;
	add.s64 	%rd87, %rd86, %rd78;
	shl.b64 	%rd88, %rd87, 2;
	add.s64 	%rd89, %rd2, %rd88;
	ld.global.v4.f32 	{%f245, %f246, %f247, %f248}, [%rd89];
	fma.rn.f32 	%f249, %f244, %f245, %f240;
	fma.rn.f32 	%f250, %f244, %f246, %f241;
	fma.rn.f32 	%f251, %f244, %f247, %f242;
	fma.rn.f32 	%f252, %f244, %f248, %f243;
	ld.global.f32 	%f253, [%rd76+12];
	cvt.s64.s32 	%rd90, %r189;
	add.s64 	%rd91, %rd90, %rd78;
	shl.b64 	%rd92, %rd91, 2;
	add.s64 	%rd93, %rd2, %rd92;
	ld.global.v4.f32 	{%f254, %f255, %f256, %f257}, [%rd93];
	fma.rn.f32 	%f258, %f253, %f254, %f249;
	fma.rn.f32 	%f259, %f253, %f255, %f250;
	fma.rn.f32 	%f260, %f253, %f256, %f251;
	fma.rn.f32 	%f261, %f253, %f257, %f252;
	ld.global.f32 	%f262, [%rd76+16];
	cvt.s64.s32 	%rd94, %r188;
	add.s64 	%rd95, %rd94, %rd78;
	shl.b64 	%rd96, %rd95, 2;
	add.s64 	%rd97, %rd2, %rd96;
	ld.global.v4.f32 	{%f263, %f264, %f265, %f266}, [%rd97];
	fma.rn.f32 	%f267, %f262, %f263, %f258;
	fma.rn.f32 	%f268, %f262, %f264, %f259;
	fma.rn.f32 	%f269, %f262, %f265, %f260;
	fma.rn.f32 	%f270, %f262, %f266, %f261;
	ld.global.f32 	%f271, [%rd76+20];
	cvt.s64.s32 	%rd98, %r187;
	add.s64 	%rd99, %rd98, %rd78;
	shl.b64 	%rd100, %rd99, 2;
	add.s64 	%rd101, %rd2, %rd100;
	ld.global.v4.f32 	{%f272, %f273, %f274, %f275}, [%rd101];
	fma.rn.f32 	%f276, %f271, %f272, %f267;
	fma.rn.f32 	%f277, %f271, %f273, %f268;
	fma.rn.f32 	%f278, %f271, %f274, %f269;
	fma.rn.f32 	%f279, %f271, %f275, %f270;
	ld.global.f32 	%f280, [%rd76+24];
	cvt.s64.s32 	%rd102, %r186;
	add.s64 	%rd103, %rd102, %rd78;
	shl.b64 	%rd104, %rd103, 2;
	add.s64 	%rd105, %rd2, %rd104;
	ld.global.v4.f32 	{%f281, %f282, %f283, %f284}, [%rd105];
	fma.rn.f32 	%f285, %f280, %f281, %f276;
	fma.rn.f32 	%f286, %f280, %f282, %f277;
	fma.rn.f32 	%f287, %f280, %f283, %f278;
	fma.rn.f32 	%f288, %f280, %f284, %f279;
	ld.global.f32 	%f289, [%rd76+28];
	cvt.s64.s32 	%rd106, %r185;
	add.s64 	%rd107, %rd106, %rd78;
	shl.b64 	%rd108, %rd107, 2;
	add.s64 	%rd109, %rd2, %rd108;
	ld.global.v4.f32 	{%f290, %f291, %f292, %f293}, [%rd109];
	fma.rn.f32 	%f451, %f289, %f290, %f285;
	fma.rn.f32 	%f452, %f289, %f291, %f286;
	fma.rn.f32 	%f453, %f289, %f292, %f287;
	fma.rn.f32 	%f454, %f289, %f293, %f288;
	add.s32 	%r193, %r193, 8;
	shl.b32 	%r142, %r162, 3;
	add.s32 	%r191, %r191, %r142;
	add.s32 	%r190, %r190, %r142;
	add.s32 	%r189, %r189, %r142;
	add.s32 	%r188, %r188, %r142;
	add.s32 	%r187, %r187, %r142;
	add.s32 	%r186, %r186, %r142;
	add.s32 	%r185, %r185, %r142;
	add.s32 	%r184, %r184, %r142;
	add.s32 	%r183, %r183, 8;
	setp.ne.s32 	%p10, %r183, 0;
	@%p10 bra 	$L__BB2_10;
$L__BB2_11:
	and.b32  	%r65, %r14, 7;
	setp.eq.s32 	%p11, %r65, 0;
	@%p11 bra 	$L__BB2_19;
	ld.param.u32 	%r163, [_Z14MatMulDownLeftPfS_S_iiiii_param_6];
	mul.lo.s32 	%r143, %r12, %r163;
	cvt.s64.s32 	%rd3, %r143;
	cvt.s64.s32 	%rd4, %r13;
	and.b32  	%r66, %r14, 3;
	setp.lt.u32 	%p12, %r65, 4;
	@%p12 bra 	$L__BB2_14;
	ld.param.u32 	%r164, [_Z14MatMulDownLeftPfS_S_iiiii_param_6];
	cvt.u64.u32 	%rd110, %r193;
	add.s64 	%rd111, %rd110, %rd3;
	shl.b64 	%rd112, %rd111, 2;
	add.s64 	%rd113, %rd1, %rd112;
	ld.global.f32 	%f295, [%rd113];
	mul.lo.s32 	%r144, %r193, %r164;
	cvt.s64.s32 	%rd114, %r144;
	add.s64 	%rd115, %rd114, %rd4;
	shl.b64 	%rd116, %rd115, 2;
	add.s64 	%rd117, %rd2, %rd116;
	ld.global.v4.f32 	{%f296, %f297, %f298, %f299}, [%rd117];
	fma.rn.f32 	%f300, %f295, %f296, %f451;
	fma.rn.f32 	%f301, %f295, %f297, %f452;
	fma.rn.f32 	%f302, %f295, %f298, %f453;
	fma.rn.f32 	%f303, %f295, %f299, %f454;
	ld.global.f32 	%f304, [%rd113+4];
	add.s32 	%r145, %r144, %r164;
	cvt.s64.s32 	%rd118, %r145;
	add.s64 	%rd119, %rd118, %rd4;
	shl.b64 	%rd120, %rd119, 2;
	add.s64 	%rd121, %rd2, %rd120;
	ld.global.v4.f32 	{%f305, %f306, %f307, %f308}, [%rd121];
	fma.rn.f32 	%f309, %f304, %f305, %f300;
	fma.rn.f32 	%f310, %f304, %f306, %f301;
	fma.rn.f32 	%f311, %f304, %f307, %f302;
	fma.rn.f32 	%f312, %f304, %f308, %f303;
	ld.global.f32 	%f313, [%rd113+8];
	add.s32 	%r146, %r145, %r164;
	cvt.s64.s32 	%rd122, %r146;
	add.s64 	%rd123, %rd122, %rd4;
	shl.b64 	%rd124, %rd123, 2;
	add.s64 	%rd125, %rd2, %rd124;
	ld.global.v4.f32 	{%f314, %f315, %f316, %f317}, [%rd125];
	fma.rn.f32 	%f318, %f313, %f314, %f309;
	fma.rn.f32 	%f319, %f313, %f315, %f310;
	fma.rn.f32 	%f320, %f313, %f316, %f311;
	fma.rn.f32 	%f321, %f313, %f317, %f312;
	ld.global.f32 	%f322, [%rd113+12];
	add.s32 	%r147, %r146, %r164;
	cvt.s64.s32 	%rd126, %r147;
	add.s64 	%rd127, %rd126, %rd4;
	shl.b64 	%rd128, %rd127, 2;
	add.s64 	%rd129, %rd2, %rd128;
	ld.global.v4.f32 	{%f323, %f324, %f325, %f326}, [%rd129];
	fma.rn.f32 	%f451, %f322, %f323, %f318;
	fma.rn.f32 	%f452, %f322, %f324, %f319;
	fma.rn.f32 	%f453, %f322, %f325, %f320;
	fma.rn.f32 	%f454, %f322, %f326, %f321;
	add.s32 	%r193, %r193, 4;
$L__BB2_14:
	setp.eq.s32 	%p13, %r66, 0;
	@%p13 bra 	$L__BB2_19;
	setp.eq.s32 	%p14, %r66, 1;
	@%p14 bra 	$L__BB2_17;
	ld.param.u32 	%r165, [_Z14MatMulDownLeftPfS_S_iiiii_param_6];
	cvt.u64.u32 	%rd130, %r193;
	add.s64 	%rd131, %rd130, %rd3;
	shl.b64 	%rd132, %rd131, 2;
	add.s64 	%rd133, %rd1, %rd132;
	ld.global.f32 	%f328, [%rd133];
	mul.lo.s32 	%r148, %r193, %r165;
	cvt.s64.s32 	%rd134, %r148;
	add.s64 	%rd135, %rd134, %rd4;
	shl.b64 	%rd136, %rd135, 2;
	add.s64 	%rd137, %rd2, %rd136;
	ld.global.v4.f32 	{%f329, %f330, %f331, %f332}, [%rd137];
	fma.rn.f32 	%f333, %f328, %f329, %f451;
	fma.rn.f32 	%f334, %f328, %f330, %f452;
	fma.rn.f32 	%f335, %f328, %f331, %f453;
	fma.rn.f32 	%f336, %f328, %f332, %f454;
	ld.global.f32 	%f337, [%rd133+4];
	add.s32 	%r149, %r148, %r165;
	cvt.s64.s32 	%rd138, %r149;
	add.s64 	%rd139, %rd138, %rd4;
	shl.b64 	%rd140, %rd139, 2;
	add.s64 	%rd141, %rd2, %rd140;
	ld.global.v4.f32 	{%f338, %f339, %f340, %f341}, [%rd141];
	fma.rn.f32 	%f451, %f337, %f338, %f333;
	fma.rn.f32 	%f452, %f337, %f339, %f334;
	fma.rn.f32 	%f453, %f337, %f340, %f335;
	fma.rn.f32 	%f454, %f337, %f341, %f336;
	add.s32 	%r193, %r193, 2;
$L__BB2_17:
	and.b32  	%r150, %r14, 1;
	setp.eq.b32 	%p15, %r150, 1;
	not.pred 	%p16, %p15;
	@%p16 bra 	$L__BB2_19;
	ld.param.u32 	%r166, [_Z14MatMulDownLeftPfS_S_iiiii_param_6];
	cvt.u64.u32 	%rd142, %r193;
	add.s64 	%rd143, %rd142, %rd3;
	shl.b64 	%rd144, %rd143, 2;
	add.s64 	%rd145, %rd1, %rd144;
	ld.global.f32 	%f342, [%rd145];
	mul.lo.s32 	%r151, %r193, %r166;
	cvt.s64.s32 	%rd146, %r151;
	add.s64 	%rd147, %rd146, %rd4;
	shl.b64 	%rd148, %rd147, 2;
	add.s64 	%rd149, %rd2, %rd148;
	ld.global.v4.f32 	{%f343, %f344, %f345, %f346}, [%rd149];
	fma.rn.f32 	%f451, %f342, %f343, %f451;
	fma.rn.f32 	%f452, %f342, %f344, %f452;
	fma.rn.f32 	%f453, %f342, %f345, %f453;
	fma.rn.f32 	%f454, %f342, %f346, %f454;
$L__BB2_19:
	ld.param.u32 	%r167, [_Z14MatMulDownLeftPfS_S_iiiii_param_6];
	ld.param.u64 	%rd162, [_Z14MatMulDownLeftPfS_S_iiiii_param_2];
	add.f32 	%f347, %f406, %f451;
	add.f32 	%f348, %f405, %f452;
	add.f32 	%f349, %f404, %f453;
	add.f32 	%f350, %f403, %f454;
	add.f32 	%f351, %f402, %f398;
	add.f32 	%f352, %f401, %f397;
	add.f32 	%f353, %f400, %f396;
	add.f32 	%f354, %f399, %f395;
	add.f32 	%f355, %f351, %f347;
	add.f32 	%f356, %f352, %f348;
	add.f32 	%f357, %f353, %f349;
	add.f32 	%f358, %f354, %f350;
	mul.lo.s32 	%r152, %r12, %r167;
	cvt.s64.s32 	%rd150, %r152;
	cvt.s64.s32 	%rd151, %r13;
	add.s64 	%rd152, %rd150, %rd151;
	cvta.to.global.u64 	%rd153, %rd162;
	shl.b64 	%rd154, %rd152, 2;
	add.s64 	%rd155, %rd153, %rd154;
	st.global.v4.f32 	[%rd155], {%f355, %f356, %f357, %f358};
$L__BB2_20:
	ret;

}
	// .globl	_Z15MatMulDownRightPfS_S_iiiiii
.visible .entry _Z15MatMulDownRightPfS_S_iiiiii(
	.param .u64 .ptr .align 1 _Z15MatMulDownRightPfS_S_iiiiii_param_0,
	.param .u64 .ptr .align 1 _Z15MatMulDownRightPfS_S_iiiiii_param_1,
	.param .u64 .ptr .align 1 _Z15MatMulDownRightPfS_S_iiiiii_param_2,
	.param .u32 _Z15MatMulDownRightPfS_S_iiiiii_param_3,
	.param .u32 _Z15MatMulDownRightPfS_S_iiiiii_param_4,
	.param .u32 _Z15MatMulDownRightPfS_S_iiiiii_param_5,
	.param .u32 _Z15MatMulDownRightPfS_S_iiiiii_param_6,
	.param .u32 _Z15MatMulDownRightPfS_S_iiiiii_param_7,
	.param .u32 _Z15MatMulDownRightPfS_S_iiiiii_param_8
)
{
	.reg .pred 	%p<19>;
	.reg .b32 	%r<195>;
	.reg .b32 	%f<205>;
	.reg .b64 	%rd<222>;

	ld.param.u64 	%rd8, [_Z15MatMulDownRightPfS_S_iiiiii_param_0];
	ld.param.u64 	%rd9, [_Z15MatMulDownRightPfS_S_iiiiii_param_1];
	ld.param.u32 	%r102, [_Z15MatMulDownRightPfS_S_iiiiii_param_3];
	ld.param.u32 	%r104, [_Z15MatMulDownRightPfS_S_iiiiii_param_4];
	ld.param.u32 	%r105, [_Z15MatMulDownRightPfS_S_iiiiii_param_5];
	ld.param.u32 	%r103, [_Z15MatMulDownRightPfS_S_iiiiii_param_6];
	ld.param.u32 	%r107, [_Z15MatMulDownRightPfS_S_iiiiii_param_7];
	ld.param.u32 	%r108, [_Z15MatMulDownRightPfS_S_iiiiii_param_8];
	cvta.to.global.u64 	%rd1, %rd9;
	cvta.to.global.u64 	%rd2, %rd8;
	mov.u32 	%r109, %ctaid.x;
	mov.u32 	%r110, %ntid.x;
	mov.u32 	%r111, %tid.x;
	mad.lo.s32 	%r112, %r109, %r110, %r111;
	mov.u32 	%r113, %ctaid.y;
	mov.u32 	%r114, %ntid.y;
	mov.u32 	%r115, %tid.y;
	mad.lo.s32 	%r116, %r113, %r114, %r115;
	add.s32 	%r1, %r112, %r108;
	add.s32 	%r117, %r116, %r107;
	setp.ge.s32 	%p1, %r1, %r104;
	setp.ge.s32 	%p2, %r117, %r105;
	or.pred  	%p3, %p1, %p2;
	@%p3 bra 	$L__BB3_24;
	setp.lt.s32 	%p4, %r102, 4;
	mov.b32 	%r192, 0;
	mov.f32 	%f204, 0f00000000;
	mov.f32 	%f190, %f204;
	mov.f32 	%f191, %f204;
	mov.f32 	%f192, %f204;
	@%p4 bra 	$L__BB3_11;
	mul.lo.s32 	%r121, %r117, %r103;
	cvt.s64.s32 	%rd3, %r121;
	add.s32 	%r3, %r102, -4;
	shr.u32 	%r122, %r3, 2;
	add.s32 	%r4, %r122, 1;
	setp.lt.u32 	%p5, %r3, 12;
	mov.f32 	%f192, 0f00000000;
	mov.b32 	%r162, 0;
	mov.b32 	%r160, 4;
	mov.f32 	%f191, %f192;
	mov.f32 	%f190, %f192;
	mov.f32 	%f204, %f192;
	@%p5 bra 	$L__BB3_6;
	shl.b32 	%r5, %r103, 4;
	shl.b32 	%r179, %r103, 1;
	mul.lo.s32 	%r178, %r103, 3;
	mul.lo.s32 	%r176, %r103, 5;
	mul.lo.s32 	%r175, %r103, 6;
	mul.lo.s32 	%r174, %r103, 7;
	shl.b32 	%r173, %r103, 3;
	mul.lo.s32 	%r172, %r103, 9;
	mul.lo.s32 	%r171, %r103, 10;
	mul.lo.s32 	%r170, %r103, 11;
	mul.lo.s32 	%r169, %r103, 12;
	mul.lo.s32 	%r168, %r103, 13;
	mul.lo.s32 	%r167, %r103, 14;
	mul.lo.s32 	%r166, %r103, 15;
	shl.b32 	%r165, %r103, 2;
	and.b32  	%r124, %r4, 2147483644;
	neg.s32 	%r164, %r124;
	mov.f32 	%f192, 0f00000000;
	mov.b32 	%r177, 0;
	cvt.s64.s32 	%rd15, %r1;
	mov.u32 	%r180, %r103;
	mov.u32 	%r162, %r177;
$L__BB3_4:
	.pragma "nounroll";
	cvt.u64.u32 	%rd10, %r162;
	add.s64 	%rd11, %rd10, %rd3;
	shl.b64 	%rd12, %rd11, 2;
	add.s64 	%rd13, %rd2, %rd12;
	ld.global.v4.f32 	{%f53, %f54, %f55, %f56}, [%rd13];
	cvt.s64.s32 	%rd14, %r177;
	add.s64 	%rd16, %rd14, %rd15;
	shl.b64 	%rd17, %rd16, 2;
	add.s64 	%rd18, %rd1, %rd17;
	ld.global.f32 	%f57, [%rd18];
	cvt.s64.s32 	%rd19, %r180;
	add.s64 	%rd20, %rd19, %rd15;
	shl.b64 	%rd21, %rd20, 2;
	add.s64 	%rd22, %rd1, %rd21;
	ld.global.f32 	%f58, [%rd22];
	cvt.s64.s32 	%rd23, %r179;
	add.s64 	%rd24, %rd23, %rd15;
	shl.b64 	%rd25, %rd24, 2;
	add.s64 	%rd26, %rd1, %rd25;
	ld.global.f32 	%f59, [%rd26];
	cvt.s64.s32 	%rd27, %r178;
	add.s64 	%rd28, %rd27, %rd15;
	shl.b64 	%rd29, %rd28, 2;
	add.s64 	%rd30, %rd1, %rd29;
	ld.global.f32 	%f60, [%rd30];
	fma.rn.f32 	%f61, %f53, %f57, %f204;
	fma.rn.f32 	%f62, %f54, %f58, %f190;
	fma.rn.f32 	%f63, %f55, %f59, %f191;
	fma.rn.f32 	%f64, %f56, %f60, %f192;
	ld.global.v4.f32 	{%f65, %f66, %f67, %f68}, [%rd13+16];
	cvt.s64.s32 	%rd31, %r165;
	add.s64 	%rd32, %rd31, %rd15;
	shl.b64 	%rd33, %rd32, 2;
	add.s64 	%rd34, %rd1, %rd33;
	ld.global.f32 	%f69, [%rd34];
	cvt.s64.s32 	%rd35, %r176;
	add.s64 	%rd36, %rd35, %rd15;
	shl.b64 	%rd37, %rd36, 2;
	add.s64 	%rd38, %rd1, %rd37;
	ld.global.f32 	%f70, [%rd38];
	cvt.s64.s32 	%rd39, %r175;
	add.s64 	%rd40, %rd39, %rd15;
	shl.b64 	%rd41, %rd40, 2;
	add.s64 	%rd42, %rd1, %rd41;
	ld.global.f32 	%f71, [%rd42];
	cvt.s64.s32 	%rd43, %r174;
	add.s64 	%rd44, %rd43, %rd15;
	shl.b64 	%rd45, %rd44, 2;
	add.s64 	%rd46, %rd1, %rd45;
	ld.global.f32 	%f72, [%rd46];
	fma.rn.f32 	%f73, %f65, %f69, %f61;
	fma.rn.f32 	%f74, %f66, %f70, %f62;
	fma.rn.f32 	%f75, %f67, %f71, %f63;
	fma.rn.f32 	%f76, %f68, %f72, %f64;
	ld.global.v4.f32 	{%f77, %f78, %f79, %f80}, [%rd13+32];
	cvt.s64.s32 	%rd47, %r173;
	add.s64 	%rd48, %rd47, %rd15;
	shl.b64 	%rd49, %rd48, 2;
	add.s64 	%rd50, %rd1, %rd49;
	ld.global.f32 	%f81, [%rd50];
	cvt.s64.s32 	%rd51, %r172;
	add.s64 	%rd52, %rd51, %rd15;
	shl.b64 	%rd53, %rd52, 2;
	add.s64 	%rd54, %rd1, %rd53;
	ld.global.f32 	%f82, [%rd54];
	cvt.s64.s32 	%rd55, %r171;
	add.s64 	%rd56, %rd55, %rd15;
	shl.b64 	%rd57, %rd56, 2;
	add.s64 	%rd58, %rd1, %rd57;
	ld.global.f32 	%f83, [%rd58];
	cvt.s64.s32 	%rd59, %r170;
	add.s64 	%rd60, %rd59, %rd15;
	shl.b64 	%rd61, %rd60, 2;
	add.s64 	%rd62, %rd1, %rd61;
	ld.global.f32 	%f84, [%rd62];
	fma.rn.f32 	%f85, %f77, %f81, %f73;
	fma.rn.f32 	%f86, %f78, %f82, %f74;
	fma.rn.f32 	%f87, %f79, %f83, %f75;
	fma.rn.f32 	%f88, %f80, %f84, %f76;
	ld.global.v4.f32 	{%f89, %f90, %f91, %f92}, [%rd13+48];
	cvt.s64.s32 	%rd63, %r169;
	add.s64 	%rd64, %rd63, %rd15;
	shl.b64 	%rd65, %rd64, 2;
	add.s64 	%rd66, %rd1, %rd65;
	ld.global.f32 	%f93, [%rd66];
	cvt.s64.s32 	%rd67, %r168;
	add.s64 	%rd68, %rd67, %rd15;
	shl.b64 	%rd69, %rd68, 2;
	add.s64 	%rd70, %rd1, %rd69;
	ld.global.f32 	%f94, [%rd70];
	cvt.s64.s32 	%rd71, %r167;
	add.s64 	%rd72, %rd71, %rd15;
	shl.b64 	%rd73, %rd72, 2;
	add.s64 	%rd74, %rd1, %rd73;
	ld.global.f32 	%f95, [%rd74];
	cvt.s64.s32 	%rd75, %r166;
	add.s64 	%rd76, %rd75, %rd15;
	shl.b64 	%rd77, %rd76, 2;
	add.s64 	%rd78, %rd1, %rd77;
	ld.global.f32 	%f96, [%rd78];
	fma.rn.f32 	%f204, %f89, %f93, %f85;
	fma.rn.f32 	%f190, %f90, %f94, %f86;
	fma.rn.f32 	%f191, %f91, %f95, %f87;
	fma.rn.f32 	%f192, %f92, %f96, %f88;
	add.s32 	%r162, %r162, 16;
	add.s32 	%r180, %r180, %r5;
	add.s32 	%r179, %r179, %r5;
	add.s32 	%r178, %r178, %r5;
	add.s32 	%r177, %r177, %r5;
	add.s32 	%r176, %r176, %r5;
	add.s32 	%r175, %r175, %r5;
	add.s32 	%r174, %r174, %r5;
	add.s32 	%r173, %r173, %r5;
	add.s32 	%r172, %r172, %r5;
	add.s32 	%r171, %r171, %r5;
	add.s32 	%r170, %r170, %r5;
	add.s32 	%r169, %r169, %r5;
	add.s32 	%r168, %r168, %r5;
	add.s32 	%r167, %r167, %r5;
	add.s32 	%r166, %r166, %r5;
	add.s32 	%r165, %r165, %r5;
	add.s32 	%r164, %r164, 4;
	setp.eq.s32 	%p6, %r164, 0;
	@%p6 bra 	$L__BB3_5;
	bra.uni 	$L__BB3_4;
$L__BB3_5:
	add.s32 	%r160, %r162, 4;
$L__BB3_6:
	cvt.s64.s32 	%rd4, %r1;
	and.b32  	%r126, %r3, -4;
	add.s32 	%r192, %r126, 4;
	shr.u32 	%r127, %r3, 2;
	add.s32 	%r128, %r127, 1;
	and.b32  	%r125, %r128, 3;
	setp.eq.s32 	%p7, %r125, 0;
	@%p7 bra 	$L__BB3_11;
	setp.eq.s32 	%p8, %r125, 1;
	@%p8 bra 	$L__BB3_9;
	cvt.u64.u32 	%rd79, %r162;
	add.s64 	%rd80, %rd79, %rd3;
	shl.b64 	%rd81, %rd80, 2;
	add.s64 	%rd82, %rd2, %rd81;
	ld.global.v4.f32 	{%f98, %f99, %f100, %f101}, [%rd82];
	mul.lo.s32 	%r129, %r162, %r103;
	cvt.s64.s32 	%rd83, %r129;
	add.s64 	%rd84, %rd83, %rd4;
	shl.b64 	%rd85, %rd84, 2;
	add.s64 	%rd86, %rd1, %rd85;
	ld.global.f32 	%f102, [%rd86];
	add.s32 	%r130, %r129, %r103;
	cvt.s64.s32 	%rd87, %r130;
	add.s64 	%rd88, %rd87, %rd4;
	shl.b64 	%rd89, %rd88, 2;
	add.s64 	%rd90, %rd1, %rd89;
	ld.global.f32 	%f103, [%rd90];
	add.s32 	%r131, %r130, %r103;
	cvt.s64.s32 	%rd91, %r131;
	add.s64 	%rd92, %rd91, %rd4;
	shl.b64 	%rd93, %rd92, 2;
	add.s64 	%rd94, %rd1, %rd93;
	ld.global.f32 	%f104, [%rd94];
	add.s32 	%r132, %r131, %r103;
	cvt.s64.s32 	%rd95, %r132;
	add.s64 	%rd96, %rd95, %rd4;
	shl.b64 	%rd97, %rd96, 2;
	add.s64 	%rd98, %rd1, %rd97;
	ld.global.f32 	%f105, [%rd98];
	fma.rn.f32 	%f106, %f98, %f102, %f204;
	fma.rn.f32 	%f107, %f99, %f103, %f190;
	fma.rn.f32 	%f108, %f100, %f104, %f191;
	fma.rn.f32 	%f109, %f101, %f105, %f192;
	cvt.u64.u32 	%rd99, %r160;
	add.s64 	%rd100, %rd99, %rd3;
	shl.b64 	%rd101, %rd100, 2;
	add.s64 	%rd102, %rd2, %rd101;
	ld.global.v4.f32 	{%f110, %f111, %f112, %f113}, [%rd102];
	mul.lo.s32 	%r133, %r160, %r103;
	cvt.s64.s32 	%rd103, %r133;
	add.s64 	%rd104, %rd103, %rd4;
	shl.b64 	%rd105, %rd104, 2;
	add.s64 	%rd106, %rd1, %rd105;
	ld.global.f32 	%f114, [%rd106];
	add.s32 	%r134, %r133, %r103;
	cvt.s64.s32 	%rd107, %r134;
	add.s64 	%rd108, %rd107, %rd4;
	shl.b64 	%rd109, %rd108, 2;
	add.s64 	%rd110, %rd1, %rd109;
	ld.global.f32 	%f115, [%rd110];
	add.s32 	%r135, %r134, %r103;
	cvt.s64.s32 	%rd111, %r135;
	add.s64 	%rd112, %rd111, %rd4;
	shl.b64 	%rd113, %rd112, 2;
	add.s64 	%rd114, %rd1, %rd113;
	ld.global.f32 	%f116, [%rd114];
	add.s32 	%r136, %r135, %r103;
	cvt.s64.s32 	%rd115, %r136;
	add.s64 	%rd116, %rd115, %rd4;
	shl.b64 	%rd117, %rd116, 2;
	add.s64 	%rd118, %rd1, %rd117;
	ld.global.f32 	%f117, [%rd118];
	fma.rn.f32 	%f204, %f110, %f114, %f106;
	fma.rn.f32 	%f190, %f111, %f115, %f107;
	fma.rn.f32 	%f191, %f112, %f116, %f108;
	fma.rn.f32 	%f192, %f113, %f117, %f109;
	add.s32 	%r162, %r160, 4;
$L__BB3_9:
	and.b32  	%r137, %r3, 4;
	setp.ne.s32 	%p9, %r137, 0;
	@%p9 bra 	$L__BB3_11;
	cvt.u64.u32 	%rd119, %r162;
	add.s64 	%rd120, %rd119, %rd3;
	shl.b64 	%rd121, %rd120, 2;
	add.s64 	%rd122, %rd2, %rd121;
	ld.global.v4.f32 	{%f118, %f119, %f120, %f121}, [%rd122];
	mul.lo.s32 	%r138, %r162, %r103;
	cvt.s64.s32 	%rd123, %r138;
	add.s64 	%rd124, %rd123, %rd4;
	shl.b64 	%rd125, %rd124, 2;
	add.s64 	%rd126, %rd1, %rd125;
	ld.global.f32 	%f122, [%rd126];
	add.s32 	%r139, %r138, %r103;
	cvt.s64.s32 	%rd127, %r139;
	add.s64 	%rd128, %rd127, %rd4;
	shl.b64 	%rd129, %rd128, 2;
	add.s64 	%rd130, %rd1, %rd129;
	ld.global.f32 	%f123, [%rd130];
	add.s32 	%r140, %r139, %r103;
	cvt.s64.s32 	%rd131, %r140;
	add.s64 	%rd132, %rd131, %rd4;
	shl.b64 	%rd133, %rd132, 2;
	add.s64 	%rd134, %rd1, %rd133;
	ld.global.f32 	%f124, [%rd134];
	add.s32 	%r141, %r140, %r103;
	cvt.s64.s32 	%rd135, %r141;
	add.s64 	%rd136, %rd135, %rd4;
	shl.b64 	%rd137, %rd136, 2;
	add.s64 	%rd138, %rd1, %rd137;
	ld.global.f32 	%f125, [%rd138];
	fma.rn.f32 	%f204, %f118, %f122, %f204;
	fma.rn.f32 	%f190, %f119, %f123, %f190;
	fma.rn.f32 	%f191, %f120, %f124, %f191;
	fma.rn.f32 	%f192, %f121, %f125, %f192;
$L__BB3_11:
	setp.ge.s32 	%p10, %r192, %r102;
	@%p10 bra 	$L__BB3_23;
	mul.lo.s32 	%r142, %r117, %r103;
	cvt.s64.s32 	%rd5, %r142;
	cvt.s64.s32 	%rd6, %r1;
	sub.s32 	%r28, %r102, %r192;
	and.b32  	%r29, %r28, 7;
	sub.s32 	%r143, %r192, %r102;
	setp.gt.u32 	%p11, %r143, -8;
	@%p11 bra 	$L__BB3_15;
	mul.lo.s32 	%r183, %r192, %r103;
	add.s32 	%r190, %r183, %r103;
	shl.b32 	%r31, %r103, 3;
	add.s32 	%r144, %r192, 2;
	mul.lo.s32 	%r189, %r103, %r144;
	add.s32 	%r145, %r192, 3;
	mul.lo.s32 	%r188, %r103, %r145;
	add.s32 	%r146, %r192, 4;
	mul.lo.s32 	%r187, %r103, %r146;
	add.s32 	%r147, %r192, 5;
	mul.lo.s32 	%r186, %r103, %r147;
	add.s32 	%r148, %r192, 6;
	mul.lo.s32 	%r185, %r103, %r148;
	add.s32 	%r149, %r192, 7;
	mul.lo.s32 	%r184, %r103, %r149;
	and.b32  	%r150, %r28, -8;
	neg.s32 	%r182, %r150;
$L__BB3_14:
	.pragma "nounroll";
	cvt.u64.u32 	%rd139, %r192;
	add.s64 	%rd140, %rd139, %rd5;
	shl.b64 	%rd141, %rd140, 2;
	add.s64 	%rd142, %rd2, %rd141;
	ld.global.f32 	%f127, [%rd142];
	cvt.s64.s32 	%rd143, %r183;
	add.s64 	%rd144, %rd143, %rd6;
	shl.b64 	%rd145, %rd144, 2;
	add.s64 	%rd146, %rd1, %rd145;
	ld.global.f32 	%f128, [%rd146];
	fma.rn.f32 	%f129, %f127, %f128, %f204;
	ld.global.f32 	%f130, [%rd142+4];
	cvt.s64.s32 	%rd147, %r190;
	add.s64 	%rd148, %rd147, %rd6;
	shl.b64 	%rd149, %rd148, 2;
	add.s64 	%rd150, %rd1, %rd149;
	ld.global.f32 	%f131, [%rd150];
	fma.rn.f32 	%f132, %f130, %f131, %f129;
	ld.global.f32 	%f133, [%rd142+8];
	cvt.s64.s32 	%rd151, %r189;
	add.s64 	%rd152, %rd151, %rd6;
	shl.b64 	%rd153, %rd152, 2;
	add.s64 	%rd154, %rd1, %rd153;
	ld.global.f32 	%f134, [%rd154];
	fma.rn.f32 	%f135, %f133, %f134, %f132;
	ld.global.f32 	%f136, [%rd142+12];
	cvt.s64.s32 	%rd155, %r188;
	add.s64 	%rd156, %rd155, %rd6;
	shl.b64 	%rd157, %rd156, 2;
	add.s64 	%rd158, %rd1, %rd157;
	ld.global.f32 	%f137, [%rd158];
	fma.rn.f32 	%f138, %f136, %f137, %f135;
	ld.global.f32 	%f139, [%rd142+16];
	cvt.s64.s32 	%rd159, %r187;
	add.s64 	%rd160, %rd159, %rd6;
	shl.b64 	%rd161, %rd160, 2;
	add.s64 	%rd162, %rd1, %rd161;
	ld.global.f32 	%f140, [%rd162];
	fma.rn.f32 	%f141, %f139, %f140, %f138;
	ld.global.f32 	%f142, [%rd142+20];
	cvt.s64.s32 	%rd163, %r186;
	add.s64 	%rd164, %rd163, %rd6;
	shl.b64 	%rd165, %rd164, 2;
	add.s64 	%rd166, %rd1, %rd165;
	ld.global.f32 	%f143, [%rd166];
	fma.rn.f32 	%f144, %f142, %f143, %f141;
	ld.global.f32 	%f145, [%rd142+24];
	cvt.s64.s32 	%rd167, %r185;
	add.s64 	%rd168, %rd167, %rd6;
	shl.b64 	%rd169, %rd168, 2;
	add.s64 	%rd170, %rd1, %rd169;
	ld.global.f32 	%f146, [%rd170];
	fma.rn.f32 	%f147, %f145, %f146, %f144;
	ld.global.f32 	%f148, [%rd142+28];
	cvt.s64.s32 	%rd171, %r184;
	add.s64 	%rd172, %rd171, %rd6;
	shl.b64 	%rd173, %rd172, 2;
	add.s64 	%rd174, %rd1, %rd173;
	ld.global.f32 	%f149, [%rd174];
	fma.rn.f32 	%f204, %f148, %f149, %f147;
	add.s32 	%r192, %r192, 8;
	add.s32 	%r190, %r190, %r31;
	add.s32 	%r189, %r189, %r31;
	add.s32 	%r188, %r188, %r31;
	add.s32 	%r187, %r187, %r31;
	add.s32 	%r186, %r186, %r31;
	add.s32 	%r185, %r185, %r31;
	add.s32 	%r184, %r184, %r31;
	add.s32 	%r183, %r183, %r31;
	add.s32 	%r182, %r182, 8;
	setp.ne.s32 	%p12, %r182, 0;
	@%p12 bra 	$L__BB3_14;
$L__BB3_15:
	setp.eq.s32 	%p13, %r29, 0;
	@%p13 bra 	$L__BB3_23;
	and.b32  	%r97, %r28, 3;
	setp.lt.u32 	%p14, %r29, 4;
	@%p14 bra 	$L__BB3_18;
	cvt.u64.u32 	%rd175, %r192;
	add.s64 	%rd176, %rd175, %rd5;
	shl.b64 	%rd177, %rd176, 2;
	add.s64 	%rd178, %rd2, %rd177;
	ld.global.f32 	%f151, [%rd178];
	mul.lo.s32 	%r151, %r192, %r103;
	cvt.s64.s32 	%rd179, %r151;
	add.s64 	%rd180, %rd179, %rd6;
	shl.b64 	%rd181, %rd180, 2;
	add.s64 	%rd182, %rd1, %rd181;
	ld.global.f32 	%f152, [%rd182];
	fma.rn.f32 	%f153, %f151, %f152, %f204;
	ld.global.f32 	%f154, [%rd178+4];
	add.s32 	%r152, %r151, %r103;
	cvt.s64.s32 	%rd183, %r152;
	add.s64 	%rd184, %rd183, %rd6;
	shl.b64 	%rd185, %rd184, 2;
	add.s64 	%rd186, %rd1, %rd185;
	ld.global.f32 	%f155, [%rd186];
	fma.rn.f32 	%f156, %f154, %f155, %f153;
	ld.global.f32 	%f157, [%rd178+8];
	add.s32 	%r153, %r152, %r103;
	cvt.s64.s32 	%rd187, %r153;
	add.s64 	%rd188, %rd187, %rd6;
	shl.b64 	%rd189, %rd188, 2;
	add.s64 	%rd190, %rd1, %rd189;
	ld.global.f32 	%f158, [%rd190];
	fma.rn.f32 	%f159, %f157, %f158, %f156;
	ld.global.f32 	%f160, [%rd178+12];
	add.s32 	%r154, %r153, %r103;
	cvt.s64.s32 	%rd191, %r154;
	add.s64 	%rd192, %rd191, %rd6;
	shl.b64 	%rd193, %rd192, 2;
	add.s64 	%rd194, %rd1, %rd193;
	ld.global.f32 	%f161, [%rd194];
	fma.rn.f32 	%f204, %f160, %f161, %f159;
	add.s32 	%r192, %r192, 4;
$L__BB3_18:
	setp.eq.s32 	%p15, %r97, 0;
	@%p15 bra 	$L__BB3_23;
	setp.eq.s32 	%p16, %r97, 1;
	@%p16 bra 	$L__BB3_21;
	cvt.u64.u32 	%rd195, %r192;
	add.s64 	%rd196, %rd195, %rd5;
	shl.b64 	%rd197, %rd196, 2;
	add.s64 	%rd198, %rd2, %rd197;
	ld.global.f32 	%f163, [%rd198];
	mul.lo.s32 	%r155, %r192, %r103;
	cvt.s64.s32 	%rd199, %r155;
	add.s64 	%rd200, %rd199, %rd6;
	shl.b64 	%rd201, %rd200, 2;
	add.s64 	%rd202, %rd1, %rd201;
	ld.global.f32 	%f164, [%rd202];
	fma.rn.f32 	%f165, %f163, %f164, %f204;
	ld.global.f32 	%f166, [%rd198+4];
	add.s32 	%r156, %r155, %r103;
	cvt.s64.s32 	%rd203, %r156;
	add.s64 	%rd204, %rd203, %rd6;
	shl.b64 	%rd205, %rd204, 2;
	add.s64 	%rd206, %rd1, %rd205;
	ld.global.f32 	%f167, [%rd206];
	fma.rn.f32 	%f204, %f166, %f167, %f165;
	add.s32 	%r192, %r192, 2;
$L__BB3_21:
	and.b32  	%r157, %r28, 1;
	setp.eq.b32 	%p17, %r157, 1;
	not.pred 	%p18, %p17;
	@%p18 bra 	$L__BB3_23;
	cvt.u64.u32 	%rd207, %r192;
	add.s64 	%rd208, %rd207, %rd5;
	shl.b64 	%rd209, %rd208, 2;
	add.s64 	%rd210, %rd2, %rd209;
	ld.global.f32 	%f168, [%rd210];
	mul.lo.s32 	%r158, %r192, %r103;
	cvt.s64.s32 	%rd211, %r158;
	add.s64 	%rd212, %rd211, %rd6;
	shl.b64 	%rd213, %rd212, 2;
	add.s64 	%rd214, %rd1, %rd213;
	ld.global.f32 	%f169, [%rd214];
	fma.rn.f32 	%f204, %f168, %f169, %f204;
$L__BB3_23:
	ld.param.u64 	%rd221, [_Z15MatMulDownRightPfS_S_iiiiii_param_2];
	add.f32 	%f170, %f190, %f204;
	add.f32 	%f171, %f191, %f192;
	add.f32 	%f172, %f171, %f170;
	mul.lo.s32 	%r159, %r117, %r103;
	cvt.s64.s32 	%rd215, %r159;
	cvt.s64.s32 	%rd216, %r1;
	add.s64 	%rd217, %rd215, %rd216;
	cvta.to.global.u64 	%rd218, %rd221;
	shl.b64 	%rd219, %rd217, 2;
	add.s64 	%rd220, %rd218, %rd219;
	st.global.f32 	[%rd220], %f172;
$L__BB3_24:
	ret;

}


// ===== COMPILED SASS (sm_100) =====

	.target	sm_100

	.elftype	@"ET_EXEC"


//--------------------- .note.nv.tkinfo           --------------------------
	.section	.note.nv.tkinfo,"",@"SHT_NOTE"
	.sectionflags	@"SHF_NOTE_NV_TKINFO"
	.tkinfo
        /*0018*/ 	.word	0x00000002
        /*0030*/ 	.string	""
        /*0030*/ 	.string	"ptxas"
        /*0030*/ 	.string	"Cuda compilation tools, release 13.0, V13.0.88"
        /*0030*/ 	.string	"Build cuda_13.0.r13.0/compiler.36424714_0"
        /*0030*/ 	.string	"-arch sm_100 -m 64 "



//--------------------- .note.nv.cuinfo           --------------------------
	.section	.note.nv.cuinfo,"",@"SHT_NOTE"
	.sectionflags	@"SHF_NOTE_NV_CUINFO"
        /*0018*/ 	.short	0x0002
        /*001a*/ 	.short	0x0064
        /*001c*/ 	.short	0x0082
	.zero		2


//--------------------- .nv.info                  --------------------------
	.section	.nv.info,"",@"SHT_CUDA_INFO"
	.align	4


	//----- nvinfo : EIATTR_REGCOUNT
	.align		4
        /*0000*/ 	.byte	0x04, 0x2f
        /*0002*/ 	.short	(.L_1 - .L_0)
	.align		4
.L_0:
        /*0004*/ 	.word	index@(_Z13MatMulTopLeftPfS_S_iiii)
        /*0008*/ 	.word	0x0000003b


	//----- nvinfo : EIATTR_FRAME_SIZE
	.align		4
.L_1:
        /*000c*/ 	.byte	0x04, 0x11
        /*000e*/ 	.short	(.L_3 - .L_2)
	.align		4
.L_2:
        /*0010*/ 	.word	index@(_Z13MatMulTopLeftPfS_S_iiii)
        /*0014*/ 	.word	0x00000000


	//----- nvinfo : EIATTR_REGCOUNT
	.align		4
.L_3:
        /*0018*/ 	.byte	0x04, 0x2f
        /*001a*/ 	.short	(.L_5 - .L_4)
	.align		4
.L_4:
        /*001c*/ 	.word	index@(_Z14MatMulTopRightPfS_S_iiiii)
        /*0020*/ 	.word	0x00000028


	//----- nvinfo : EIATTR_FRAME_SIZE
	.align		4
.L_5:
        /*0024*/ 	.byte	0x04, 0x11
        /*0026*/ 	.short	(.L_7 - .L_6)
	.align		4
.L_6:
        /*0028*/ 	.word	index@(_Z14MatMulTopRightPfS_S_iiiii)
        /*002c*/ 	.word	0x00000000


	//----- nvinfo : EIATTR_REGCOUNT
	.align		4
.L_7:
        /*0030*/ 	.byte	0x04, 0x2f
        /*0032*/ 	.short	(.L_9 - .L_8)
	.align		4
.L_8:
        /*0034*/ 	.word	index@(_Z14MatMulDownLeftPfS_S_iiiii)
        /*0038*/ 	.word	0x0000002b


	//----- nvinfo : EIATTR_FRAME_SIZE
	.align		4
.L_9:
        /*003c*/ 	.byte	0x04, 0x11
        /*003e*/ 	.short	(.L_11 - .L_10)
	.align		4
.L_10:
        /*0040*/ 	.word	index@(_Z14MatMulDownLeftPfS_S_iiiii)
        /*0044*/ 	.word	0x00000000


	//----- nvinfo : EIATTR_REGCOUNT
	.align		4
.L_11:
        /*0048*/ 	.byte	0x04, 0x2f
        /*004a*/ 	.short	(.L_13 - .L_12)
	.align		4
.L_12:
        /*004c*/ 	.word	index@(_Z15MatMulDownRightPfS_S_iiiiii)
        /*0050*/ 	.word	0x00000022


	//----- nvinfo : EIATTR_FRAME_SIZE
	.align		4
.L_13:
        /*0054*/ 	.byte	0x04, 0x11
        /*0056*/ 	.short	(.L_15 - .L_14)
	.align		4
.L_14:
        /*0058*/ 	.word	index@(_Z15MatMulDownRightPfS_S_iiiiii)
        /*005c*/ 	.word	0x00000000


	//----- nvinfo : EIATTR_MIN_STACK_SIZE
	.align		4
.L_15:
        /*0060*/ 	.byte	0x04, 0x12
        /*0062*/ 	.short	(.L_17 - .L_16)
	.align		4
.L_16:
        /*0064*/ 	.word	index@(_Z15MatMulDownRightPfS_S_iiiiii)
        /*0068*/ 	.word	0x00000000


	//----- nvinfo : EIATTR_MIN_STACK_SIZE
	.align		4
.L_17:
        /*006c*/ 	.byte	0x04, 0x12
        /*006e*/ 	.short	(.L_19 - .L_18)
	.align		4
.L_18:
        /*0070*/ 	.word	index@(_Z14MatMulDownLeftPfS_S_iiiii)
        /*0074*/ 	.word	0x00000000


	//----- nvinfo : EIATTR_MIN_STACK_SIZE
	.align		4
.L_19:
        /*0078*/ 	.byte	0x04, 0x12
        /*007a*/ 	.short	(.L_21 - .L_20)
	.align		4
.L_20:
        /*007c*/ 	.word	index@(_Z14MatMulTopRightPfS_S_iiiii)
        /*0080*/ 	.word	0x00000000


	//----- nvinfo : EIATTR_MIN_STACK_SIZE
	.align		4
.L_21:
        /*0084*/ 	.byte	0x04, 0x12
        /*0086*/ 	.short	(.L_23 - .L_22)
	.align		4
.L_22:
        /*0088*/ 	.word	index@(_Z13MatMulTopLeftPfS_S_iiii)
        /*008c*/ 	.word	0x00000000
.L_23:


//--------------------- .nv.compat                --------------------------
	.section	.nv.compat,"",@"SHT_CUDA_COMPAT_INFO"
	.align	4
        /*0000*/ 	.byte	0x02, 0x09, 0x00, 0x00, 0x02, 0x02, 0x01, 0x00, 0x02, 0x05, 0x05, 0x00, 0x03, 0x07, 0x01, 0x01
        /*0010*/ 	.byte	0x02, 0x03, 0x00, 0x00, 0x02, 0x06, 0x01, 0x00, 0x04, 0x0b, 0x08, 0x00, 0x09, 0x00, 0x00, 0x00
        /*0020*/ 	.byte	0x00, 0x00, 0x00, 0x00


//--------------------- .nv.info._Z15MatMulDownRightPfS_S_iiiiii --------------------------
	.section	.nv.info._Z15MatMulDownRightPfS_S_iiiiii,"",@"SHT_CUDA_INFO"
	.sectionflags	@""
	.align	4


	//----- nvinfo : EIATTR_CUDA_API_VERSION
	.align		4
        /*0000*/ 	.byte	0x04, 0x37
        /*0002*/ 	.short	(.L_25 - .L_24)
.L_24:
        /*0004*/ 	.word	0x00000082


	//----- nvinfo : EIATTR_KPARAM_INFO
	.align		4
.L_25:
        /*0008*/ 	.byte	0x04, 0x17
        /*000a*/ 	.short	(.L_27 - .L_26)
.L_26:
        /*000c*/ 	.word	0x00000000
        /*0010*/ 	.short	0x0008
        /*0012*/ 	.short	0x002c
        /*0014*/ 	.byte	0x00, 0xf0, 0x11, 0x00


	//----- nvinfo : EIATTR_KPARAM_INFO
	.align		4
.L_27:
        /*0018*/ 	.byte	0x04, 0x17
        /*001a*/ 	.short	(.L_29 - .L_28)
.L_28:
        /*001c*/ 	.word	0x00000000
        /*0020*/ 	.short	0x0007
        /*0022*/ 	.short	0x0028
        /*0024*/ 	.byte	0x00, 0xf0, 0x11, 0x00


	//----- nvinfo : EIATTR_KPARAM_INFO
	.align		4
.L_29:
        /*0028*/ 	.byte	0x04, 0x17
        /*002a*/ 	.short	(.L_31 - .L_30)
.L_30:
        /*002c*/ 	.word	0x00000000
        /*0030*/ 	.short	0x0006
        /*0032*/ 	.short	0x0024
        /*0034*/ 	.byte	0x00, 0xf0, 0x11, 0x00


	//----- nvinfo : EIATTR_KPARAM_INFO
	.align		4
.L_31:
        /*0038*/ 	.byte	0x04, 0x17
        /*003a*/ 	.short	(.L_33 - .L_32)
.L_32:
        /*003c*/ 	.word	0x00000000
        /*0040*/ 	.short	0x0005
        /*0042*/ 	.short	0x0020
        /*0044*/ 	.byte	0x00, 0xf0, 0x11, 0x00


	//----- nvinfo : EIATTR_KPARAM_INFO
	.align		4
.L_33:
        /*0048*/ 	.byte	0x04, 0x17
        /*004a*/ 	.short	(.L_35 - .L_34)
.L_34:
        /*004c*/ 	.word	0x00000000
        /*0050*/ 	.short	0x0004
        /*0052*/ 	.short	0x001c
        /*0054*/ 	.byte	0x00, 0xf0, 0x11, 0x00


	//----- nvinfo : EIATTR_KPARAM_INFO
	.align		4
.L_35:
        /*0058*/ 	.byte	0x04, 0x17
        /*005a*/ 	.short	(.L_37 - .L_36)
.L_36:
        /*005c*/ 	.word	0x00000000
        /*0060*/ 	.short	0x0003
        /*0062*/ 	.short	0x0018
        /*0064*/ 	.byte	0x00, 0xf0, 0x11, 0x00


	//----- nvinfo : EIATTR_KPARAM_INFO
	.align		4
.L_37:
        /*0068*/ 	.byte	0x04, 0x17
        /*006a*/ 	.short	(.L_39 - .L_38)
.L_38:
        /*006c*/ 	.word	0x00000000
        /*0070*/ 	.short	0x0002
        /*0072*/ 	.short	0x0010
        /*0074*/ 	.byte	0x00, 0xf5, 0x21, 0x00


	//----- nvinfo : EIATTR_KPARAM_INFO
	.align		4
.L_39:
        /*0078*/ 	.byte	0x04, 0x17
        /*007a*/ 	.short	(.L_41 - .L_40)
.L_40:
        /*007c*/ 	.word	0x00000000
        /*0080*/ 	.short	0x0001
        /*0082*/ 	.short	0x0008
        /*0084*/ 	.byte	0x00, 0xf5, 0x21, 0x00


	//----- nvinfo : EIATTR_KPARAM_INFO
	.align		4
.L_41:
        /*0088*/ 	.byte	0x04, 0x17
        /*008a*/ 	.short	(.L_43 - .L_42)
.L_42:
        /*008c*/ 	.word	0x00000000
        /*0090*/ 	.short	0x0000
        /*0092*/ 	.short	0x0000
        /*0094*/ 	.byte	0x00, 0xf5, 0x21, 0x00


	//----- nvinfo : EIATTR_SPARSE_MMA_MASK
	.align		4
.L_43:
        /*0098*/ 	.byte	0x03, 0x50
        /*009a*/ 	.short	0x0000


	//----- nvinfo : EIATTR_MAXREG_COUNT
	.align		4
        /*009c*/ 	.byte	0x03, 0x1b
        /*009e*/ 	.short	0x00ff


	//----- nvinfo : EIATTR_MERCURY_ISA_VERSION
	.align		4
        /*00a0*/ 	.byte	0x03, 0x5f
        /*00a2*/ 	.short	0x0101


	//----- nvinfo : EIATTR_VRC_CTA_INIT_COUNT
	.align		4
        /*00a4*/ 	.byte	0x02, 0x4a
	.zero		1
	.zero		1


	//----- nvinfo : EIATTR_EXIT_INSTR_OFFSETS
	.align		4
        /*00a8*/ 	.byte	0x04, 0x1c
        /*00aa*/ 	.short	(.L_45 - .L_44)


	//   ....[0]....
.L_44:
        /*00ac*/ 	.word	0x00000100


	//   ....[1]....
        /*00b0*/ 	.word	0x000020c0


	//----- nvinfo : EIATTR_CBANK_PARAM_SIZE
	.align		4
.L_45:
        /*00b4*/ 	.byte	0x03, 0x19
        /*00b6*/ 	.short	0x0030


	//----- nvinfo : EIATTR_PARAM_CBANK
	.align		4
        /*00b8*/ 	.byte	0x04, 0x0a
        /*00ba*/ 	.short	(.L_47 - .L_46)
	.align		4
.L_46:
        /*00bc*/ 	.word	index@(.nv.constant0._Z15MatMulDownRightPfS_S_iiiiii)
        /*00c0*/ 	.short	0x0380
        /*00c2*/ 	.short	0x0030


	//----- nvinfo : EIATTR_SW_WAR
	.align		4
.L_47:
        /*00c4*/ 	.byte	0x04, 0x36
        /*00c6*/ 	.short	(.L_49 - .L_48)
.L_48:
        /*00c8*/ 	.word	0x00000008
.L_49:


//--------------------- .nv.info._Z14MatMulDownLeftPfS_S_iiiii --------------------------
	.section	.nv.info._Z14MatMulDownLeftPfS_S_iiiii,"",@"SHT_CUDA_INFO"
	.sectionflags	@""
	.align	4


	//----- nvinfo : EIATTR_CUDA_API_VERSION
	.align		4
        /*0000*/ 	.byte	0x04, 0x37
        /*0002*/ 	.short	(.L_51 - .L_50)
.L_50:
        /*0004*/ 	.word	0x00000082


	//----- nvinfo : EIATTR_KPARAM_INFO
	.align		4
.L_51:
        /*0008*/ 	.byte	0x04, 0x17
        /*000a*/ 	.short	(.L_53 - .L_52)
.L_52:
        /*000c*/ 	.word	0x00000000
        /*0010*/ 	.short	0x0007
        /*0012*/ 	.short	0x0028
        /*0014*/ 	.byte	0x00, 0xf0, 0x11, 0x00


	//----- nvinfo : EIATTR_KPARAM_INFO
	.align		4
.L_53:
        /*0018*/ 	.byte	0x04, 0x17
        /*001a*/ 	.short	(.L_55 - .L_54)
.L_54:
        /*001c*/ 	.word	0x00000000
        /*0020*/ 	.short	0x0006
        /*0022*/ 	.short	0x0024
        /*0024*/ 	.byte	0x00, 0xf0, 0x11, 0x00


	//----- nvinfo : EIATTR_KPARAM_INFO
	.align		4
.L_55:
        /*0028*/ 	.byte	0x04, 0x17
        /*002a*/ 	.short	(.L_57 - .L_56)
.L_56:
        /*002c*/ 	.word	0x00000000
        /*0030*/ 	.short	0x0005
        /*0032*/ 	.short	0x0020
        /*0034*/ 	.byte	0x00, 0xf0, 0x11, 0x00


	//----- nvinfo : EIATTR_KPARAM_INFO
	.align		4
.L_57:
        /*0038*/ 	.byte	0x04, 0x17
        /*003a*/ 	.short	(.L_59 - .L_58)
.L_58:
        /*003c*/ 	.word	0x00000000
        /*0040*/ 	.short	0x0004
        /*0042*/ 	.short	0x001c
        /*0044*/ 	.byte	0x00, 0xf0, 0x11, 0x00


	//----- nvinfo : EIATTR_KPARAM_INFO
	.align		4
.L_59:
        /*0048*/ 	.byte	0x04, 0x17
        /*004a*/ 	.short	(.L_61 - .L_60)
.L_60:
        /*004c*/ 	.word	0x00000000
        /*0050*/ 	.short	0x0003
        /*0052*/ 	.short	0x0018
        /*0054*/ 	.byte	0x00, 0xf0, 0x11, 0x00


	//----- nvinfo : EIATTR_KPARAM_INFO
	.align		4
.L_61:
        /*0058*/ 	.byte	0x04, 0x17
        /*005a*/ 	.short	(.L_63 - .L_62)
.L_62:
        /*005c*/ 	.word	0x00000000
        /*0060*/ 	.short	0x0002
        /*0062*/ 	.short	0x0010
        /*0064*/ 	.byte	0x00, 0xf5, 0x21, 0x00


	//----- nvinfo : EIATTR_KPARAM_INFO
	.align		4
.L_63:
        /*0068*/ 	.byte	0x04, 0x17
        /*006a*/ 	.short	(.L_65 - .L_64)
.L_64:
        /*006c*/ 	.word	0x00000000
        /*0070*/ 	.short	0x0001
        /*0072*/ 	.short	0x0008
        /*0074*/ 	.byte	0x00, 0xf5, 0x21, 0x00


	//----- nvinfo : EIATTR_KPARAM_INFO
	.align		4
.L_65:
        /*0078*/ 	.byte	0x04, 0x17
        /*007a*/ 	.short	(.L_67 - .L_66)
.L_66:
        /*007c*/ 	.word	0x00000000
        /*0080*/ 	.short	0x0000
        /*0082*/ 	.short	0x0000
        /*0084*/ 	.byte	0x00, 0xf5, 0x21, 0x00


	//----- nvinfo : EIATTR_SPARSE_MMA_MASK
	.align		4
.L_67:
        /*0088*/ 	.byte	0x03, 0x50
        /*008a*/ 	.short	0x0000


	//----- nvinfo : EIATTR_MAXREG_COUNT
	.align		4
        /*008c*/ 	.byte	0x03, 0x1b
        /*008e*/ 	.short	0x00ff


	//----- nvinfo : EIATTR_MERCURY_ISA_VERSION
	.align		4
        /*0090*/ 	.byte	0x03, 0x5f
        /*0092*/ 	.short	0x0101


	//----- nvinfo : EIATTR_VRC_CTA_INIT_COUNT
	.align		4
        /*0094*/ 	.byte	0x02, 0x4a
	.zero		1
	.zero		1


	//----- nvinfo : EIATTR_EXIT_INSTR_OFFSETS
	.align		4
        /*0098*/ 	.byte	0x04, 0x1c
        /*009a*/ 	.short	(.L_69 - .L_68)


	//   ....[0]....
.L_68:
        /*009c*/ 	.word	0x00000100


	//   ....[1]....
        /*00a0*/ 	.word	0x00001ec0


	//----- nvinfo : EIATTR_CBANK_PARAM_SIZE
	.align		4
.L_69:
        /*00a4*/ 	.byte	0x03, 0x19
        /*00a6*/ 	.short	0x002c


	//----- nvinfo : EIATTR_PARAM_CBANK
	.align		4
        /*00a8*/ 	.byte	0x04, 0x0a
        /*00aa*/ 	.short	(.L_71 - .L_70)
	.align		4
.L_70:
        /*00ac*/ 	.word	index@(.nv.constant0._Z14MatMulDownLeftPfS_S_iiiii)
        /*00b0*/ 	.short	0x0380
        /*00b2*/ 	.short	0x002c


	//----- nvinfo : EIATTR_SW_WAR
	.align		4
.L_71:
        /*00b4*/ 	.byte	0x04, 0x36
        /*00b6*/ 	.short	(.L_73 - .L_72)
.L_72:
        /*00b8*/ 	.word	0x00000008
.L_73:


//--------------------- .nv.info._Z14MatMulTopRightPfS_S_iiiii --------------------------
	.section	.nv.info._Z14MatMulTopRightPfS_S_iiiii,"",@"SHT_CUDA_INFO"
	.sectionflags	@""
	.align	4


	//----- nvinfo : EIATTR_CUDA_API_VERSION
	.align		4
        /*0000*/ 	.byte	0x04, 0x37
        /*0002*/ 	.short	(.L_75 - .L_74)
.L_74:
        /*0004*/ 	.word	0x00000082


	//----- nvinfo : EIATTR_KPARAM_INFO
	.align		4
.L_75:
        /*0008*/ 	.byte	0x04, 0x17
        /*000a*/ 	.short	(.L_77 - .L_76)
.L_76:
        /*000c*/ 	.word	0x00000000
        /*0010*/ 	.short	0x0007
        /*0012*/ 	.short	0x0028
        /*0014*/ 	.byte	0x00, 0xf0, 0x11, 0x00


	//----- nvinfo : EIATTR_KPARAM_INFO
	.align		4
.L_77:
        /*0018*/ 	.byte	0x04, 0x17
        /*001a*/ 	.short	(.L_79 - .L_78)
.L_78:
        /*001c*/ 	.word	0x00000000
        /*0020*/ 	.short	0x0006
        /*0022*/ 	.short	0x0024
        /*0024*/ 	.byte	0x00, 0xf0, 0x11, 0x00


	//----- nvinfo : EIATTR_KPARAM_INFO
	.align		4
.L_79:
        /*0028*/ 	.byte	0x04, 0x17
        /*002a*/ 	.short	(.L_81 - .L_80)
.L_80:
        /*002c*/ 	.word	0x00000000
        /*0030*/ 	.short	0x0005
        /*0032*/ 	.short	0x0020
        /*0034*/ 	.byte	0x00, 0xf0, 0x11, 0x00


	//----- nvinfo : EIATTR_KPARAM_INFO
	.align		4
.L_81:
        /*0038*/ 	.byte	0x04, 0x17
        /*003a*/ 	.short	(.L_83 - .L_82)
.L_82:
        /*003c*/ 	.word	0x00000000
        /*0040*/ 	.short	0x0004
        /*0042*/ 	.short	0x001c
        /*0044*/ 	.byte	0x00, 0xf0, 0x11, 0x00


	//----- nvinfo : EIATTR_KPARAM_INFO
	.align		4
.L_83:
        /*0048*/ 	.byte	0x04, 0x17
        /*004a*/ 	.short	(.L_85 - .L_84)
.L_84:
        /*004c*/ 	.word	0x00000000
        /*0050*/ 	.short	0x0003
        /*0052*/ 	.short	0x0018
        /*0054*/ 	.byte	0x00, 0xf0, 0x11, 0x00


	//----- nvinfo : EIATTR_KPARAM_INFO
	.align		4
.L_85:
        /*0058*/ 	.byte	0x04, 0x17
        /*005a*/ 	.short	(.L_87 - .L_86)
.L_86:
        /*005c*/ 	.word	0x00000000
        /*0060*/ 	.short	0x0002
        /*0062*/ 	.short	0x0010
        /*0064*/ 	.byte	0x00, 0xf5, 0x21, 0x00


	//----- nvinfo : EIATTR_KPARAM_INFO
	.align		4
.L_87:
        /*0068*/ 	.byte	0x04, 0x17
        /*006a*/ 	.short	(.L_89 - .L_88)
.L_88:
        /*006c*/ 	.word	0x00000000
        /*0070*/ 	.short	0x0001
        /*0072*/ 	.short	0x0008
        /*0074*/ 	.byte	0x00, 0xf5, 0x21, 0x00


	//----- nvinfo : EIATTR_KPARAM_INFO
	.align		4
.L_89:
        /*0078*/ 	.byte	0x04, 0x17
        /*007a*/ 	.short	(.L_91 - .L_90)
.L_90:
        /*007c*/ 	.word	0x00000000
        /*0080*/ 	.short	0x0000
        /*0082*/ 	.short	0x0000
        /*0084*/ 	.byte	0x00, 0xf5, 0x21, 0x00


	//----- nvinfo : EIATTR_SPARSE_MMA_MASK
	.align		4
.L_91:
        /*0088*/ 	.byte	0x03, 0x50
        /*008a*/ 	.short	0x0000


	//----- nvinfo : EIATTR_MAXREG_COUNT
	.align		4
        /*008c*/ 	.byte	0x03, 0x1b
        /*008e*/ 	.short	0x00ff


	//----- nvinfo : EIATTR_MERCURY_ISA_VERSION
	.align		4
        /*0090*/ 	.byte	0x03, 0x5f
        /*0092*/ 	.short	0x0101


	//----- nvinfo : EIATTR_VRC_CTA_INIT_COUNT
	.align		4
        /*0094*/ 	.byte	0x02, 0x4a
	.zero		1
	.zero		1


	//----- nvinfo : EIATTR_EXIT_INSTR_OFFSETS
	.align		4
        /*0098*/ 	.byte	0x04, 0x1c
        /*009a*/ 	.short	(.L_93 - .L_92)


	//   ....[0]....
.L_92:
        /*009c*/ 	.word	0x00000110


	//   ....[1]....
        /*00a0*/ 	.word	0x00001da0


	//----- nvinfo : EIATTR_CBANK_PARAM_SIZE
	.align		4
.L_93:
        /*00a4*/ 	.byte	0x03, 0x19
        /*00a6*/ 	.short	0x002c


	//----- nvinfo : EIATTR_PARAM_CBANK
	.align		4
        /*00a8*/ 	.byte	0x04, 0x0a
        /*00aa*/ 	.short	(.L_95 - .L_94)
	.align		4
.L_94:
        /*00ac*/ 	.word	index@(.nv.constant0._Z14MatMulTopRightPfS_S_iiiii)
        /*00b0*/ 	.short	0x0380
        /*00b2*/ 	.short	0x002c


	//----- nvinfo : EIATTR_SW_WAR
	.align		4
.L_95:
        /*00b4*/ 	.byte	0x04, 0x36
        /*00b6*/ 	.short	(.L_97 - .L_96)
.L_96:
        /*00b8*/ 	.word	0x00000008
.L_97:


//--------------------- .nv.info._Z13MatMulTopLeftPfS_S_iiii --------------------------
	.section	.nv.info._Z13MatMulTopLeftPfS_S_iiii,"",@"SHT_CUDA_INFO"
	.sectionflags	@""
	.align	4


	//----- nvinfo : EIATTR_CUDA_API_VERSION
	.align		4
        /*0000*/ 	.byte	0x04, 0x37
        /*0002*/ 	.short	(.L_99 - .L_98)
.L_98:
        /*0004*/ 	.word	0x00000082


	//----- nvinfo : EIATTR_KPARAM_INFO
	.align		4
.L_99:
        /*0008*/ 	.byte	0x04, 0x17
        /*000a*/ 	.short	(.L_101 - .L_100)
.L_100:
        /*000c*/ 	.word	0x00000000
        /*0010*/ 	.short	0x0006
        /*0012*/ 	.short	0x0024
        /*0014*/ 	.byte	0x00, 0xf0, 0x11, 0x00


	//----- nvinfo : EIATTR_KPARAM_INFO
	.align		4
.L_101:
        /*0018*/ 	.byte	0x04, 0x17
        /*001a*/ 	.short	(.L_103 - .L_102)
.L_102:
        /*001c*/ 	.word	0x00000000
        /*0020*/ 	.short	0x0005
        /*0022*/ 	.short	0x0020
        /*0024*/ 	.byte	0x00, 0xf0, 0x11, 0x00


	//----- nvinfo : EIATTR_KPARAM_INFO
	.align		4
.L_103:
        /*0028*/ 	.byte	0x04, 0x17
        /*002a*/ 	.short	(.L_105 - .L_104)
.L_104:
        /*002c*/ 	.word	0x00000000
        /*0030*/ 	.short	0x0004
        /*0032*/ 	.short	0x001c
        /*0034*/ 	.byte	0x00, 0xf0, 0x11, 0x00


	//----- nvinfo : EIATTR_KPARAM_INFO
	.align		4
.L_105:
        /*0038*/ 	.byte	0x04, 0x17
        /*003a*/ 	.short	(.L_107 - .L_106)
.L_106:
        /*003c*/ 	.word	0x00000000
        /*0040*/ 	.short	0x0003
        /*0042*/ 	.short	0x0018
        /*0044*/ 	.byte	0x00, 0xf0, 0x11, 0x00


	//----- nvinfo : EIATTR_KPARAM_INFO
	.align		4
.L_107:
        /*0048*/ 	.byte	0x04, 0x17
        /*004a*/ 	.short	(.L_109 - .L_108)
.L_108:
        /*004c*/ 	.word	0x00000000
        /*0050*/ 	.short	0x0002
        /*0052*/ 	.short	0x0010
        /*0054*/ 	.byte	0x00, 0xf5, 0x21, 0x00


	//----- nvinfo : EIATTR_KPARAM_INFO
	.align		4
.L_109:
        /*0058*/ 	.byte	0x04, 0x17
        /*005a*/ 	.short	(.L_111 - .L_110)
.L_110:
        /*005c*/ 	.word	0x00000000
        /*0060*/ 	.short	0x0001
        /*0062*/ 	.short	0x0008
        /*0064*/ 	.byte	0x00, 0xf5, 0x21, 0x00


	//----- nvinfo : EIATTR_KPARAM_INFO
	.align		4
.L_111:
        /*0068*/ 	.byte	0x04, 0x17
        /*006a*/ 	.short	(.L_113 - .L_112)
.L_112:
        /*006c*/ 	.word	0x00000000
        /*0070*/ 	.short	0x0000
        /*0072*/ 	.short	0x0000
        /*0074*/ 	.byte	0x00, 0xf5, 0x21, 0x00


	//----- nvinfo : EIATTR_SPARSE_MMA_MASK
	.align		4
.L_113:
        /*0078*/ 	.byte	0x03, 0x50
        /*007a*/ 	.short	0x0000


	//----- nvinfo : EIATTR_MAXREG_COUNT
	.align		4
        /*007c*/ 	.byte	0x03, 0x1b
        /*007e*/ 	.short	0x00ff


	//----- nvinfo : EIATTR_MERCURY_ISA_VERSION
	.align		4
        /*0080*/ 	.byte	0x03, 0x5f
        /*0082*/ 	.short	0x0101


	//----- nvinfo : EIATTR_VRC_CTA_INIT_COUNT
	.align		4
        /*0084*/ 	.byte	0x02, 0x4a
	.zero		1
	.zero		1


	//----- nvinfo : EIATTR_EXIT_INSTR_OFFSETS
	.align		4
        /*0088*/ 	.byte	0x04, 0x1c
        /*008a*/ 	.short	(.L_115 - .L_114)


	//   ....[0]....
.L_114:
        /*008c*/ 	.word	0x00000100


	//   ....[1]....
        /*0090*/ 	.word	0x000015c0


	//----- nvinfo : EIATTR_CBANK_PARAM_SIZE
	.align		4
.L_115:
        /*0094*/ 	.byte	0x03, 0x19
        /*0096*/ 	.short	0x0028


	//----- nvinfo : EIATTR_PARAM_CBANK
	.align		4
        /*0098*/ 	.byte	0x04, 0x0a
        /*009a*/ 	.short	(.L_117 - .L_116)
	.align		4
.L_116:
        /*009c*/ 	.word	index@(.nv.constant0._Z13MatMulTopLeftPfS_S_iiii)
        /*00a0*/ 	.short	0x0380
        /*00a2*/ 	.short	0x0028


	//----- nvinfo : EIATTR_SW_WAR
	.align		4
.L_117:
        /*00a4*/ 	.byte	0x04, 0x36
        /*00a6*/ 	.short	(.L_119 - .L_118)
.L_118:
        /*00a8*/ 	.word	0x00000008
.L_119:


//--------------------- .nv.callgraph             --------------------------
	.section	.nv.callgraph,"",@"SHT_CUDA_CALLGRAPH"
	.align	4
	.sectionentsize	8
	.align		4
        /*0000*/ 	.word	0x00000000
	.align		4
        /*0004*/ 	.word	0xffffffff
	.align		4
        /*0008*/ 	.word	0x00000000
	.align		4
        /*000c*/ 	.word	0xfffffffe
	.align		4
        /*0010*/ 	.word	0x00000000
	.align		4
        /*0014*/ 	.word	0xfffffffd
	.align		4
        /*0018*/ 	.word	0x00000000
	.align		4
        /*001c*/ 	.word	0xfffffffc


//--------------------- .text._Z15MatMulDownRightPfS_S_iiiiii --------------------------
	.section	.text._Z15MatMulDownRightPfS_S_iiiiii,"ax",@progbits
	.align	128
        .global         _Z15MatMulDownRightPfS_S_iiiiii
        .type           _Z15MatMulDownRightPfS_S_iiiiii,@function
        .size           _Z15MatMulDownRightPfS_S_iiiiii,(.L_x_33 - _Z15MatMulDownRightPfS_S_iiiiii)
        .other          _Z15MatMulDownRightPfS_S_iiiiii,@"STO_CUDA_ENTRY STV_DEFAULT"
_Z15MatMulDownRightPfS_S_iiiiii:
.text._Z15MatMulDownRightPfS_S_iiiiii:
[----:B------:R-:W-:Y:S01]  /*0000*/  LDC R1, c[0x0][0x37c] ;  /* 0x0000df00ff017b82 */ /* 0x000fe20000000800 */
[----:B------:R-:W0:Y:S07]  /*0010*/  S2R R5, SR_TID.Y ;  /* 0x0000000000057919 */ /* 0x000e2e0000002200 */
[----:B------:R-:W1:Y:S01]  /*0020*/  LDC R2, c[0x0][0x360] ;  /* 0x0000d800ff027b82 */ /* 0x000e620000000800 */
[----:B------:R-:W2:Y:S01]  /*0030*/  LDCU.64 UR6, c[0x0][0x3a8] ;  /* 0x00007500ff0677ac */ /* 0x000ea20008000a00 */
[----:B------:R-:W1:Y:S01]  /*0040*/  S2R R3, SR_TID.X ;  /* 0x0000000000037919 */ /* 0x000e620000002100 */
[----:B------:R-:W3:Y:S05]  /*0050*/  LDCU UR8, c[0x0][0x3a0] ;  /* 0x00007400ff0877ac */ /* 0x000eea0008000800 */
[----:B------:R-:W0:Y:S01]  /*0060*/  S2UR UR5, SR_CTAID.Y ;  /* 0x00000000000579c3 */ /* 0x000e220000002600 */
[----:B------:R-:W4:Y:S07]  /*0070*/  LDCU UR9, c[0x0][0x39c] ;  /* 0x00007380ff0977ac */ /* 0x000f2e0008000800 */
[----:B------:R-:W0:Y:S08]  /*0080*/  LDC R0, c[0x0][0x364] ;  /* 0x0000d900ff007b82 */ /* 0x000e300000000800 */
[----:B------:R-:W1:Y:S01]  /*0090*/  S2UR UR4, SR_CTAID.X ;  /* 0x00000000000479c3 */ /* 0x000e620000002500 */
[----:B0-----:R-:W-:-:S04]  /*00a0*/  IMAD R0, R0, UR5, R5 ;  /* 0x0000000500007c24 */ /* 0x001fc8000f8e0205 */
[----:B--2---:R-:W-:Y:S02]  /*00b0*/  VIADD R0, R0, UR6 ;  /* 0x0000000600007c36 */ /* 0x004fe40008000000 */
[----:B-1----:R-:W-:-:S03]  /*00c0*/  IMAD R2, R2, UR4, R3 ;  /* 0x0000000402027c24 */ /* 0x002fc6000f8e0203 */
[----:B---3--:R-:W-:Y:S01]  /*00d0*/  ISETP.GE.AND P0, PT, R0, UR8, PT ;  /* 0x0000000800007c0c */ /* 0x008fe2000bf06270 */
[----:B------:R-:W-:-:S05]  /*00e0*/  VIADD R2, R2, UR7 ;  /* 0x0000000702027c36 */ /* 0x000fca0008000000 */
[----:B----4-:R-:W-:-:S13]  /*00f0*/  ISETP.GE.OR P0, PT, R2, UR9, P0 ;  /* 0x0000000902007c0c */ /* 0x010fda0008706670 */
[----:B------:R-:W-:Y:S05]  /*0100*/  @P0 EXIT ;  /* 0x000000000000094d */ /* 0x000fea0003800000 */
[----:B------:R-:W0:Y:S01]  /*0110*/  LDCU UR6, c[0x0][0x398] ;  /* 0x00007300ff0677ac */ /* 0x000e220008000800 */
[----:B------:R-:W-:Y:S01]  /*0120*/  IMAD.MOV.U32 R12, RZ, RZ, RZ ;  /* 0x000000ffff0c7224 */ /* 0x000fe200078e00ff */
[----:B------:R-:W-:Y:S01]  /*0130*/  CS2R R6, SRZ ;  /* 0x0000000000067805 */ /* 0x000fe2000001ff00 */
[----:B------:R-:W-:Y:S01]  /*0140*/  IMAD.MOV.U32 R5, RZ, RZ, RZ ;  /* 0x000000ffff057224 */ /* 0x000fe200078e00ff */
[----:B------:R-:W1:Y:S01]  /*0150*/  LDCU.64 UR10, c[0x0][0x358] ;  /* 0x00006b00ff0a77ac */ /* 0x000e620008000a00 */
[----:B------:R-:W-:Y:S01]  /*0160*/  UMOV UR4, URZ ;  /* 0x000000ff00047c82 */ /* 0x000fe20008000000 */
[----:B0-----:R-:W-:-:S09]  /*0170*/  UISETP.GE.AND UP0, UPT, UR6, 0x4, UPT ;  /* 0x000000040600788c */ /* 0x001fd2000bf06270 */
[----:B-1----:R-:W-:Y:S05]  /*0180*/  BRA.U !UP0, `(.L_x_0) ;  /* 0x0000001108b47547 */ /* 0x002fea000b800000 */
[----:B------:R-:W0:Y:S01]  /*0190*/  LDCU UR9, c[0x0][0x3a4] ;  /* 0x00007480ff0977ac */ /* 0x000e220008000800 */
[----:B------:R-:W-:Y:S01]  /*01a0*/  CS2R R6, SRZ ;  /* 0x0000000000067805 */ /* 0x000fe2000001ff00 */
[----:B------:R-:W-:Y:S01]  /*01b0*/  IMAD.MOV.U32 R5, RZ, RZ, RZ ;  /* 0x000000ffff057224 */ /* 0x000fe200078e00ff */
[----:B------:R-:W-:Y:S01]  /*01c0*/  UIADD3 UR6, UPT, UPT, UR6, -0x4, URZ ;  /* 0xfffffffc06067890 */ /* 0x000fe2000fffe0ff */
[----:B------:R-:W-:Y:S01]  /*01d0*/  IMAD.MOV.U32 R12, RZ, RZ, RZ ;  /* 0x000000ffff0c7224 */ /* 0x000fe200078e00ff */
[----:B------:R-:W-:Y:S01]  /*01e0*/  UMOV UR5, URZ ;  /* 0x000000ff00057c82 */ /* 0x000fe20008000000 */
[----:B------:R-:W-:Y:S01]  /*01f0*/  UMOV UR7, 0x4 ;  /* 0x0000000400077882 */ /* 0x000fe20000000000 */
[----:B------:R-:W-:Y:S01]  /*0200*/  UISETP.GE.U32.AND UP0, UPT, UR6, 0xc, UPT ;  /* 0x0000000c0600788c */ /* 0x000fe2000bf06070 */
[----:B0-----:R-:W-:-:S05]  /*0210*/  IMAD R3, R0, UR9, RZ ;  /* 0x0000000900037c24 */ /* 0x001fca000f8e02ff */
[----:B------:R-:W-:-:S03]  /*0220*/  SHF.R.S32.HI R4, RZ, 0x1f, R3 ;  /* 0x0000001fff047819 */ /* 0x000fc60000011403 */
[----:B------:R-:W-:Y:S05]  /*0230*/  BRA.U !UP0, `(.L_x_1) ;  /* 0x0000000908987547 */ /* 0x000fea000b800000 */
[----:B------:R-:W-:Y:S01]  /*0240*/  ULEA.HI UR4, UR6, 0x1, URZ, 0x1e ;  /* 0x0000000106047891 */ /* 0x000fe2000f8ff0ff */
[----:B------:R-:W-:Y:S01]  /*0250*/  SHF.R.S32.HI R18, RZ, 0x1f, R2 ;  /* 0x0000001fff127819 */ /* 0x000fe20000011402 */
[----:B------:R-:W-:Y:S01]  /*0260*/  IMAD.MOV.U32 R7, RZ, RZ, RZ ;  /* 0x000000ffff077224 */ /* 0x000fe200078e00ff */
[----:B------:R-:W-:Y:S02]  /*0270*/  USHF.L.U32 UR16, UR9, 0x1, URZ ;  /* 0x0000000109107899 */ /* 0x000fe400080006ff */
[----:B------:R-:W-:Y:S02]  /*0280*/  ULOP3.LUT UR4, UR4, 0x7ffffffc, URZ, 0xc0, !UPT ;  /* 0x7ffffffc04047892 */ /* 0x000fe4000f8ec0ff */
[----:B------:R-:W-:Y:S02]  /*0290*/  UIMAD UR17, UR9, 0x3, URZ ;  /* 0x00000003091178a4 */ /* 0x000fe4000f8e02ff */
[----:B------:R-:W-:Y:S02]  /*02a0*/  UIADD3 UR7, UPT, UPT, -UR4, URZ, URZ ;  /* 0x000000ff04077290 */ /* 0x000fe4000fffe1ff */
[----:B------:R-:W-:-:S02]  /*02b0*/  UIMAD UR18, UR9, 0x5, URZ ;  /* 0x00000005091278a4 */ /* 0x000fc4000f8e02ff */
[----:B------:R-:W-:Y:S02]  /*02c0*/  UIMAD UR19, UR9, 0x6, URZ ;  /* 0x00000006091378a4 */ /* 0x000fe4000f8e02ff */
[----:B------:R-:W-:Y:S02]  /*02d0*/  UIMAD UR20, UR9, 0x7, URZ ;  /* 0x00000007091478a4 */ /* 0x000fe4000f8e02ff */
[----:B------:R-:W-:Y:S02]  /*02e0*/  USHF.L.U32 UR21, UR9, 0x3, URZ ;  /* 0x0000000309157899 */ /* 0x000fe400080006ff */
[----:B------:R-:W-:Y:S02]  /*02f0*/  UIMAD UR22, UR9, 0x9, URZ ;  /* 0x00000009091678a4 */ /* 0x000fe4000f8e02ff */
[----:B------:R-:W-:Y:S02]  /*0300*/  UIMAD UR23, UR9, 0xa, URZ ;  /* 0x0000000a091778a4 */ /* 0x000fe4000f8e02ff */
[----:B------:R-:W-:-:S02]  /*0310*/  UIMAD UR24, UR9, 0xb, URZ ;  /* 0x0000000b091878a4 */ /* 0x000fc4000f8e02ff */
[----:B------:R-:W-:Y:S02]  /*0320*/  UIMAD UR25, UR9, 0xc, URZ ;  /* 0x0000000c091978a4 */ /* 0x000fe4000f8e02ff */
[----:B------:R-:W-:Y:S02]  /*0330*/  UIMAD UR26, UR9, 0xd, URZ ;  /* 0x0000000d091a78a4 */ /* 0x000fe4000f8e02ff */
[----:B------:R-:W-:Y:S01]  /*0340*/  UIMAD UR27, UR9, 0xe, URZ ;  /* 0x0000000e091b78a4 */ /* 0x000fe2000f8e02ff */
[----:B------:R-:W0:Y:S01]  /*0350*/  LDCU UR30, c[0x0][0x3a4] ;  /* 0x00007480ff1e77ac */ /* 0x000e220008000800 */
[----:B------:R-:W1:Y:S01]  /*0360*/  LDCU UR8, c[0x0][0x3a4] ;  /* 0x00007480ff0877ac */ /* 0x000e620008000800 */
[----:B------:R-:W2:Y:S01]  /*0370*/  LDCU.128 UR12, c[0x0][0x380] ;  /* 0x00007000ff0c77ac */ /* 0x000ea20008000c00 */
[----:B------:R-:W-:Y:S02]  /*0380*/  UIMAD UR28, UR9, 0xf, URZ ;  /* 0x0000000f091c78a4 */ /* 0x000fe4000f8e02ff */
[----:B------:R-:W-:Y:S01]  /*0390*/  USHF.L.U32 UR29, UR9, 0x2, URZ ;  /* 0x00000002091d7899 */ /* 0x000fe200080006ff */
[----:B------:R-:W-:Y:S01]  /*03a0*/  UMOV UR4, URZ ;  /* 0x000000ff00047c82 */ /* 0x000fe20008000000 */
[----:B------:R-:W-:-:S10]  /*03b0*/  UMOV UR5, URZ ;  /* 0x000000ff00057c82 */ /* 0x000fd40008000000 */
.L_x_2:
[----:B------:R-:W-:Y:S01]  /*03c0*/  IMAD.U32 R9, RZ, RZ, UR4 ;  /* 0x00000004ff097e24 */ /* 0x000fe2000f8e00ff */
[----:B------:R-:W-:Y:S01]  /*03d0*/  IADD3 R10, P2, PT, R3, UR5, RZ ;  /* 0x00000005030a7c10 */ /* 0x000fe2000ff5e0ff */
[----:B0-----:R-:W-:Y:S01]  /*03e0*/  IMAD.U32 R13, RZ, RZ, UR30 ;  /* 0x0000001eff0d7e24 */ /* 0x001fe2000f8e00ff */
[C---:B------:R-:W-:Y:S02]  /*03f0*/  IADD3 R8, P1, PT, R2.reuse, UR4, RZ ;  /* 0x0000000402087c10 */ /* 0x040fe4000ff3e0ff */
[----:B------:R-:W-:Y:S01]  /*0400*/  IADD3 R19, P0, PT, R2, UR30, RZ ;  /* 0x0000001e02137c10 */ /* 0x000fe2000ff1e0ff */
[----:B------:R-:W-:Y:S01]  /*0410*/  IMAD.X R11, RZ, RZ, R4, P2 ;  /* 0x000000ffff0b7224 */ /* 0x000fe200010e0604 */
[----:B------:R-:W-:Y:S02]  /*0420*/  LEA.HI.X.SX32 R9, R9, R18, 0x1, P1 ;  /* 0x0000001209097211 */ /* 0x000fe400008f0eff */
[----:B--2---:R-:W-:Y:S02]  /*0430*/  LEA R14, P1, R8, UR14, 0x2 ;  /* 0x0000000e080e7c11 */ /* 0x004fe4000f8210ff */
[----:B------:R-:W-:-:S02]  /*0440*/  LEA R16, P2, R10, UR12, 0x2 ;  /* 0x0000000c0a107c11 */ /* 0x000fc4000f8410ff */
[----:B------:R-:W-:Y:S02]  /*0450*/  LEA.HI.X.SX32 R22, R13, R18, 0x1, P0 ;  /* 0x000000120d167211 */ /* 0x000fe400000f0eff */
[C---:B------:R-:W-:Y:S02]  /*0460*/  LEA R20, P0, R19.reuse, UR14, 0x2 ;  /* 0x0000000e13147c11 */ /* 0x040fe4000f8010ff */
[----:B------:R-:W-:Y:S02]  /*0470*/  LEA.HI.X R15, R8, UR15, R9, 0x2, P1 ;  /* 0x0000000f080f7c11 */ /* 0x000fe400088f1409 */
[----:B------:R-:W-:Y:S02]  /*0480*/  LEA.HI.X R17, R10, UR13, R11, 0x2, P2 ;  /* 0x0000000d0a117c11 */ /* 0x000fe400090f140b */
[----:B------:R-:W-:Y:S01]  /*0490*/  LEA.HI.X R21, R19, UR15, R22, 0x2, P0 ;  /* 0x0000000f13157c11 */ /* 0x000fe200080f1416 */
[----:B------:R0:W2:Y:S04]  /*04a0*/  LDG.E R13, desc[UR10][R14.64] ;  /* 0x0000000a0e0d7981 */ /* 0x0000a8000c1e1900 */
[----:B------:R-:W2:Y:S04]  /*04b0*/  LDG.E.128 R8, desc[UR10][R16.64] ;  /* 0x0000000a10087981 */ /* 0x000ea8000c1e1d00 */
[----:B------:R3:W4:Y:S01]  /*04c0*/  LDG.E R20, desc[UR10][R20.64] ;  /* 0x0000000a14147981 */ /* 0x000722000c1e1900 */
[----:B------:R-:W-:Y:S01]  /*04d0*/  IMAD.U32 R23, RZ, RZ, UR16 ;  /* 0x00000010ff177e24 */ /* 0x000fe2000f8e00ff */
[----:B------:R-:W-:-:S04]  /*04e0*/  IADD3 R19, P0, PT, R2, UR16, RZ ;  /* 0x0000001002137c10 */ /* 0x000fc8000ff1e0ff */
[----:B------:R-:W-:Y:S02]  /*04f0*/  LEA.HI.X.SX32 R22, R23, R18, 0x1, P0 ;  /* 0x0000001217167211 */ /* 0x000fe400000f0eff */
[----:B------:R-:W-:Y:S01]  /*0500*/  LEA R24, P0, R19, UR14, 0x2 ;  /* 0x0000000e13187c11 */ /* 0x000fe2000f8010ff */
[----:B0-----:R-:W-:-:S03]  /*0510*/  IMAD.U32 R15, RZ, RZ, UR17 ;  /* 0x00000011ff0f7e24 */ /* 0x001fc6000f8e00ff */
[----:B------:R-:W-:Y:S02]  /*0520*/  LEA.HI.X R25, R19, UR15, R22, 0x2, P0 ;  /* 0x0000000f13197c11 */ /* 0x000fe400080f1416 */
[----:B------:R-:W-:-:S03]  /*0530*/  IADD3 R22, P0, PT, R2, UR17, RZ ;  /* 0x0000001102167c10 */ /* 0x000fc6000ff1e0ff */
[----:B------:R0:W5:Y:S01]  /*0540*/  LDG.E R19, desc[UR10][R24.64] ;  /* 0x0000000a18137981 */ /* 0x000162000c1e1900 */
[----:B------:R-:W-:Y:S02]  /*0550*/  LEA.HI.X.SX32 R15, R15, R18, 0x1, P0 ;  /* 0x000000120f0f7211 */ /* 0x000fe400000f0eff */
[----:B------:R-:W-:-:S04]  /*0560*/  LEA R14, P0, R22, UR14, 0x2 ;  /* 0x0000000e160e7c11 */ /* 0x000fc8000f8010ff */
[----:B------:R-:W-:Y:S01]  /*0570*/  LEA.HI.X R15, R22, UR15, R15, 0x2, P0 ;  /* 0x0000000f160f7c11 */ /* 0x000fe200080f140f */
[----:B------:R-:W-:Y:S01]  /*0580*/  IMAD.U32 R27, RZ, RZ, UR29 ;  /* 0x0000001dff1b7e24 */ /* 0x000fe2000f8e00ff */
[----:B---3--:R-:W-:-:S03]  /*0590*/  IADD3 R21, P0, PT, R2, UR29, RZ ;  /* 0x0000001d02157c10 */ /* 0x008fc6000ff1e0ff */
[----:B------:R3:W5:Y:S01]  /*05a0*/  LDG.E R23, desc[UR10][R14.64] ;  /* 0x0000000a0e177981 */ /* 0x000762000c1e1900 */
[----:B------:R-:W-:Y:S01]  /*05b0*/  LEA.HI.X.SX32 R22, R27, R18, 0x1, P0 ;  /* 0x000000121b167211 */ /* 0x000fe200000f0eff */
[----:B0-----:R-:W-:Y:S01]  /*05c0*/  IMAD.U32 R25, RZ, RZ, UR18 ;  /* 0x00000012ff197e24 */ /* 0x001fe2000f8e00ff */
[----:B---3--:R-:W-:-:S04]  /*05d0*/  LEA R14, P0, R21, UR14, 0x2 ;  /* 0x0000000e150e7c11 */ /* 0x008fc8000f8010ff */
[----:B------:R-:W-:Y:S02]  /*05e0*/  LEA.HI.X R15, R21, UR15, R22, 0x2, P0 ;  /* 0x0000000f150f7c11 */ /* 0x000fe400080f1416 */
[C---:B------:R-:W-:Y:S01]  /*05f0*/  IADD3 R24, P0, PT, R2.reuse, UR18, RZ ;  /* 0x0000001202187c10 */ /* 0x040fe2000ff1e0ff */
[----:B------:R-:W-:Y:S02]  /*0600*/  IMAD.U32 R27, RZ, RZ, UR19 ;  /* 0x00000013ff1b7e24 */ /* 0x000fe4000f8e00ff */
[----:B------:R0:W3:Y:S01]  /*0610*/  LDG.E R21, desc[UR10][R14.64] ;  /* 0x0000000a0e157981 */ /* 0x0000e2000c1e1900 */
[----:B------:R-:W-:Y:S02]  /*0620*/  LEA.HI.X.SX32 R25, R25, R18, 0x1, P0 ;  /* 0x0000001219197211 */ /* 0x000fe400000f0eff */
[----:B------:R-:W-:Y:S02]  /*0630*/  IADD3 R22, P1, PT, R2, UR19, RZ ;  /* 0x0000001302167c10 */ /* 0x000fe4000ff3e0ff */
[----:B0-----:R-:W-:-:S04]  /*0640*/  LEA R14, P0, R24, UR14, 0x2 ;  /* 0x0000000e180e7c11 */ /* 0x001fc8000f8010ff */
[----:B------:R-:W-:Y:S02]  /*0650*/  LEA.HI.X R15, R24, UR15, R25, 0x2, P0 ;  /* 0x0000000f180f7c11 */ /* 0x000fe400080f1419 */
[----:B------:R-:W-:Y:S02]  /*0660*/  LEA.HI.X.SX32 R25, R27, R18, 0x1, P1 ;  /* 0x000000121b197211 */ /* 0x000fe400008f0eff */
[----:B------:R-:W-:Y:S01]  /*0670*/  LEA R24, P0, R22, UR14, 0x2 ;  /* 0x0000000e16187c11 */ /* 0x000fe2000f8010ff */
[----:B------:R-:W-:-:S03]  /*0680*/  IMAD.U32 R27, RZ, RZ, UR20 ;  /* 0x00000014ff1b7e24 */ /* 0x000fc6000f8e00ff */
[----:B------:R-:W-:Y:S02]  /*0690*/  LEA.HI.X R25, R22, UR15, R25, 0x2, P0 ;  /* 0x0000000f16197c11 */ /* 0x000fe400080f1419 */
[----:B------:R-:W3:Y:S04]  /*06a0*/  LDG.E R22, desc[UR10][R14.64] ;  /* 0x0000000a0e167981 */ /* 0x000ee8000c1e1900 */
[----:B------:R-:W3:Y:S01]  /*06b0*/  LDG.E R25, desc[UR10][R24.64] ;  /* 0x0000000a18197981 */ /* 0x000ee2000c1e1900 */
[----:B--2---:R-:W-:-:S03]  /*06c0*/  FFMA R8, R8, R13, R12 ;  /* 0x0000000d08087223 */ /* 0x004fc6000000000c */
[----:B------:R-:W3:Y:S01]  /*06d0*/  LDG.E.128 R12, desc[UR10][R16.64+0x10] ;  /* 0x0000100a100c7981 */ /* 0x000ee2000c1e1d00 */
[----:B----4-:R-:W-:Y:S01]  /*06e0*/  FFMA R9, R9, R20, R5 ;  /* 0x0000001409097223 */ /* 0x010fe20000000005 */
[----:B------:R-:W-:-:S04]  /*06f0*/  IADD3 R5, P0, PT, R2, UR20, RZ ;  /* 0x0000001402057c10 */ /* 0x000fc8000ff1e0ff */
[----:B------:R-:W-:Y:S02]  /*0700*/  LEA.HI.X.SX32 R20, R27, R18, 0x1, P0 ;  /* 0x000000121b147211 */ /* 0x000fe400000f0eff */
[----:B------:R-:W-:-:S04]  /*0710*/  LEA R26, P0, R5, UR14, 0x2 ;  /* 0x0000000e051a7c11 */ /* 0x000fc8000f8010ff */
[----:B------:R-:W-:-:S06]  /*0720*/  LEA.HI.X R27, R5, UR15, R20, 0x2, P0 ;  /* 0x0000000f051b7c11 */ /* 0x000fcc00080f1414 */
[----:B------:R-:W2:Y:S01]  /*0730*/  LDG.E R27, desc[UR10][R26.64] ;  /* 0x0000000a1a1b7981 */ /* 0x000ea2000c1e1900 */
[----:B------:R-:W-:Y:S01]  /*0740*/  IMAD.U32 R29, RZ, RZ, UR21 ;  /* 0x00000015ff1d7e24 */ /* 0x000fe2000f8e00ff */
[----:B------:R-:W-:Y:S01]  /*0750*/  IADD3 R5, P0, PT, R2, UR21, RZ ;  /* 0x0000001502057c10 */ /* 0x000fe2000ff1e0ff */
[----:B-----5:R-:W-:Y:S01]  /*0760*/  FFMA R10, R10, R19, R6 ;  /* 0x000000130a0a7223 */ /* 0x020fe20000000006 */
[----:B------:R-:W-:Y:S02]  /*0770*/  IMAD.U32 R19, RZ, RZ, UR22 ;  /* 0x00000016ff137e24 */ /* 0x000fe4000f8e00ff */
[----:B------:R-:W-:Y:S02]  /*0780*/  LEA.HI.X.SX32 R20, R29, R18, 0x1, P0 ;  /* 0x000000121d147211 */ /* 0x000fe400000f0eff */
[----:B------:R-:W-:Y:S02]  /*0790*/  LEA R30, P0, R5, UR14, 0x2 ;  /* 0x0000000e051e7c11 */ /* 0x000fe4000f8010ff */
[----:B------:R-:W-:-:S02]  /*07a0*/  IADD3 R6, P1, PT, R2, UR22, RZ ;  /* 0x0000001602067c10 */ /* 0x000fc4000ff3e0ff */
[----:B------:R-:W-:Y:S02]  /*07b0*/  LEA.HI.X R31, R5, UR15, R20, 0x2, P0 ;  /* 0x0000000f051f7c11 */ /* 0x000fe400080f1414 */
[----:B------:R-:W-:Y:S02]  /*07c0*/  LEA.HI.X.SX32 R5, R19, R18, 0x1, P1 ;  /* 0x0000001213057211 */ /* 0x000fe400008f0eff */
[C---:B------:R-:W-:Y:S01]  /*07d0*/  LEA R28, P0, R6.reuse, UR14, 0x2 ;  /* 0x0000000e061c7c11 */ /* 0x040fe2000f8010ff */
[----:B------:R-:W-:Y:S01]  /*07e0*/  FFMA R23, R11, R23, R7 ;  /* 0x000000170b177223 */ /* 0x000fe20000000007 */
[----:B------:R-:W-:Y:S02]  /*07f0*/  IMAD.U32 R19, RZ, RZ, UR23 ;  /* 0x00000017ff137e24 */ /* 0x000fe4000f8e00ff */
[----:B------:R-:W-:Y:S02]  /*0800*/  LEA.HI.X R29, R6, UR15, R5, 0x2, P0 ;  /* 0x0000000f061d7c11 */ /* 0x000fe400080f1405 */
[C---:B------:R-:W-:Y:S01]  /*0810*/  IADD3 R11, P0, PT, R2.reuse, UR23, RZ ;  /* 0x00000017020b7c10 */ /* 0x040fe2000ff1e0ff */
[----:B------:R0:W4:Y:S01]  /*0820*/  LDG.E R5, desc[UR10][R30.64] ;  /* 0x0000000a1e057981 */ /* 0x000122000c1e1900 */
[----:B------:R-:W-:-:S02]  /*0830*/  IADD3 R6, P1, PT, R2, UR24, RZ ;  /* 0x0000001802067c10 */ /* 0x000fc4000ff3e0ff */
[----:B------:R-:W-:Y:S01]  /*0840*/  LEA.HI.X.SX32 R20, R19, R18, 0x1, P0 ;  /* 0x0000001213147211 */ /* 0x000fe200000f0eff */
[----:B------:R-:W-:Y:S01]  /*0850*/  IMAD.U32 R19, RZ, RZ, UR24 ;  /* 0x00000018ff137e24 */ /* 0x000fe2000f8e00ff */
[----:B------:R5:W4:Y:S01]  /*0860*/  LDG.E R7, desc[UR10][R28.64] ;  /* 0x0000000a1c077981 */ /* 0x000b22000c1e1900 */
[----:B0-----:R-:W-:-:S04]  /*0870*/  LEA R30, P0, R11, UR14, 0x2 ;  /* 0x0000000e0b1e7c11 */ /* 0x001fc8000f8010ff */
[----:B------:R-:W-:Y:S02]  /*0880*/  LEA.HI.X R31, R11, UR15, R20, 0x2, P0 ;  /* 0x0000000f0b1f7c11 */ /* 0x000fe400080f1414 */
[----:B------:R-:W-:Y:S02]  /*0890*/  LEA.HI.X.SX32 R11, R19, R18, 0x1, P1 ;  /* 0x00000012130b7211 */ /* 0x000fe400008f0eff */
[C---:B-----5:R-:W-:Y:S01]  /*08a0*/  LEA R28, P0, R6.reuse, UR14, 0x2 ;  /* 0x0000000e061c7c11 */ /* 0x060fe2000f8010ff */
[----:B------:R-:W-:Y:S01]  /*08b0*/  IMAD.U32 R19, RZ, RZ, UR25 ;  /* 0x00000019ff137e24 */ /* 0x000fe2000f8e00ff */
[----:B------:R-:W5:Y:S02]  /*08c0*/  LDG.E R20, desc[UR10][R30.64] ;  /* 0x0000000a1e147981 */ /* 0x000f64000c1e1900 */
[----:B------:R-:W-:Y:S02]  /*08d0*/  LEA.HI.X R29, R6, UR15, R11, 0x2, P0 ;  /* 0x0000000f061d7c11 */ /* 0x000fe400080f140b */
[----:B------:R-:W-:-:S03]  /*08e0*/  IADD3 R11, P0, PT, R2, UR25, RZ ;  /* 0x00000019020b7c10 */ /* 0x000fc6000ff1e0ff */
[----:B------:R0:W5:Y:S01]  /*08f0*/  LDG.E R6, desc[UR10][R28.64] ;  /* 0x0000000a1c067981 */ /* 0x000162000c1e1900 */
[----:B------:R-:W-:Y:S02]  /*0900*/  LEA.HI.X.SX32 R24, R19, R18, 0x1, P0 ;  /* 0x0000001213187211 */ /* 0x000fe400000f0eff */
[----:B0-----:R-:W-:-:S04]  /*0910*/  LEA R28, P0, R11, UR14, 0x2 ;  /* 0x0000000e0b1c7c11 */ /* 0x001fc8000f8010ff */
[----:B------:R-:W-:Y:S01]  /*0920*/  LEA.HI.X R29, R11, UR15, R24, 0x2, P0 ;  /* 0x0000000f0b1d7c11 */ /* 0x000fe200080f1418 */
[----:B------:R-:W-:Y:S02]  /*0930*/  IMAD.U32 R11, RZ, RZ, UR26 ;  /* 0x0000001aff0b7e24 */ /* 0x000fe4000f8e00ff */
[----:B------:R-:W-:Y:S02]  /*0940*/  IMAD.U32 R31, RZ, RZ, UR27 ;  /* 0x0000001bff1f7e24 */ /* 0x000fe4000f8e00ff */
[----:B------:R0:W5:Y:S02]  /*0950*/  LDG.E R19, desc[UR10][R28.64] ;  /* 0x0000000a1c137981 */ /* 0x000164000c1e1900 */
[----:B0-----:R-:W-:Y:S02]  /*0960*/  IMAD.U32 R29, RZ, RZ, UR28 ;  /* 0x0000001cff1d7e24 */ /* 0x001fe4000f8e00ff */
[----:B---3--:R-:W-:Y:S01]  /*0970*/  FFMA R21, R12, R21, R8 ;  /* 0x000000150c157223 */ /* 0x008fe20000000008 */
[C---:B------:R-:W-:Y:S01]  /*0980*/  IADD3 R8, P1, PT, R2.reuse, UR26, RZ ;  /* 0x0000001a02087c10 */ /* 0x040fe2000ff3e0ff */
[----:B------:R-:W-:Y:S01]  /*0990*/  FFMA R22, R13, R22, R9 ;  /* 0x000000160d167223 */ /* 0x000fe20000000009 */
[----:B------:R-:W-:Y:S01]  /*09a0*/  IADD3 R9, P0, PT, R2, UR27, RZ ;  /* 0x0000001b02097c10 */ /* 0x000fe2000ff1e0ff */
[----:B------:R-:W-:Y:S01]  /*09b0*/  FFMA R25, R14, R25, R10 ;  /* 0x000000190e197223 */ /* 0x000fe2000000000a */
[----:B------:R-:W-:-:S02]  /*09c0*/  LEA.HI.X.SX32 R11, R11, R18, 0x1, P1 ;  /* 0x000000120b0b7211 */ /* 0x000fc400008f0eff */
[----:B------:R-:W-:Y:S02]  /*09d0*/  LEA R12, P1, R8, UR14, 0x2 ;  /* 0x0000000e080c7c11 */ /* 0x000fe4000f8210ff */
[----:B------:R-:W-:Y:S02]  /*09e0*/  IADD3 R14, P2, PT, R2, UR28, RZ ;  /* 0x0000001c020e7c10 */ /* 0x000fe4000ff5e0ff */
[-C--:B------:R-:W-:Y:S02]  /*09f0*/  LEA.HI.X.SX32 R24, R31, R18.reuse, 0x1, P0 ;  /* 0x000000121f187211 */ /* 0x080fe400000f0eff */
[----:B------:R-:W-:Y:S02]  /*0a00*/  LEA.HI.X R13, R8, UR15, R11, 0x2, P1 ;  /* 0x0000000f080d7c11 */ /* 0x000fe400088f140b */
[----:B------:R-:W-:Y:S02]  /*0a10*/  LEA R10, P0, R9, UR14, 0x2 ;  /* 0x0000000e090a7c11 */ /* 0x000fe4000f8010ff */
[----:B------:R-:W-:-:S02]  /*0a20*/  LEA.HI.X.SX32 R29, R29, R18, 0x1, P2 ;  /* 0x000000121d1d7211 */ /* 0x000fc400010f0eff */
[C---:B------:R-:W-:Y:S02]  /*0a30*/  LEA R8, P1, R14.reuse, UR14, 0x2 ;  /* 0x0000000e0e087c11 */ /* 0x040fe4000f8210ff */
[----:B------:R-:W-:Y:S01]  /*0a40*/  LEA.HI.X R11, R9, UR15, R24, 0x2, P0 ;  /* 0x0000000f090b7c11 */ /* 0x000fe200080f1418 */
[----:B--2---:R-:W-:Y:S01]  /*0a50*/  FFMA R27, R15, R27, R23 ;  /* 0x0000001b0f1b7223 */ /* 0x004fe20000000017 */
[----:B------:R-:W-:Y:S01]  /*0a60*/  LEA.HI.X R9, R14, UR15, R29, 0x2, P1 ;  /* 0x0000000f0e097c11 */ /* 0x000fe200088f141d */
[----:B------:R0:W2:Y:S04]  /*0a70*/  LDG.E R24, desc[UR10][R12.64] ;  /* 0x0000000a0c187981 */ /* 0x0000a8000c1e1900 */
[----:B------:R-:W3:Y:S04]  /*0a80*/  LDG.E R23, desc[UR10][R10.64] ;  /* 0x0000000a0a177981 */ /* 0x000ee8000c1e1900 */
[----:B------:R-:W3:Y:S04]  /*0a90*/  LDG.E R26, desc[UR10][R8.64] ;  /* 0x0000000a081a7981 */ /* 0x000ee8000c1e1900 */
[----:B------:R-:W4:Y:S04]  /*0aa0*/  LDG.E.128 R12, desc[UR10][R16.64+0x20] ;  /* 0x0000200a100c7981 */ /* 0x000f28000c1e1d00 */
[----:B------:R-:W0:Y:S01]  /*0ab0*/  LDG.E.128 R8, desc[UR10][R16.64+0x30] ;  /* 0x0000300a10087981 */ /* 0x000e22000c1e1d00 */
[----:B------:R-:W-:-:S04]  /*0ac0*/  UIADD3 UR7, UPT, UPT, UR7, 0x4, URZ ;  /* 0x0000000407077890 */ /* 0x000fc8000fffe0ff */
[----:B------:R-:W-:Y:S01]  /*0ad0*/  UISETP.NE.AND UP0, UPT, UR7, URZ, UPT ;  /* 0x000000ff0700728c */ /* 0x000fe2000bf05270 */
[----:B-1----:R-:W-:Y:S01]  /*0ae0*/  UMOV UR9, UR8 ;  /* 0x0000000800097c82 */ /* 0x002fe20008000000 */
[----:B------:R-:W-:Y:S02]  /*0af0*/  UIADD3 UR5, UPT, UPT, UR5, 0x10, URZ ;  /* 0x0000001005057890 */ /* 0x000fe4000fffe0ff */
[----:B------:R-:W-:Y:S02]  /*0b00*/  ULEA UR30, UR9, UR30, 0x4 ;  /* 0x0000001e091e7291 */ /* 0x000fe4000f8e20ff */
[----:B------:R-:W-:Y:S02]  /*0b10*/  ULEA UR16, UR9, UR16, 0x4 ;  /* 0x0000001009107291 */ /* 0x000fe4000f8e20ff */
[----:B------:R-:W-:Y:S02]  /*0b20*/  ULEA UR17, UR9, UR17, 0x4 ;  /* 0x0000001109117291 */ /* 0x000fe4000f8e20ff */
[----:B------:R-:W-:-:S02]  /*0b30*/  ULEA UR4, UR9, UR4, 0x4 ;  /* 0x0000000409047291 */ /* 0x000fc4000f8e20ff */
[----:B------:R-:W-:Y:S02]  /*0b40*/  ULEA UR18, UR9, UR18, 0x4 ;  /* 0x0000001209127291 */ /* 0x000fe4000f8e20ff */
[----:B------:R-:W-:Y:S02]  /*0b50*/  ULEA UR19, UR9, UR19, 0x4 ;  /* 0x0000001309137291 */ /* 0x000fe4000f8e20ff */
        /* <DEDUP_REMOVED lines=9> */
[----:B------:R-:W-:Y:S01]  /*0bf0*/  ULEA UR28, UR9, UR28, 0x4 ;  /* 0x0000001c091c7291 */ /* 0x000fe2000f8e20ff */
[----:B----4-:R-:W-:Y:S01]  /*0c00*/  FFMA R5, R12, R5, R21 ;  /* 0x000000050c057223 */ /* 0x010fe20000000015 */
[----:B-----5:R-:W-:Y:S01]  /*0c10*/  FFMA R25, R14, R20, R25 ;  /* 0x000000140e197223 */ /* 0x020fe20000000019 */
[----:B------:R-:W-:Y:S01]  /*0c20*/  FFMA R22, R13, R7, R22 ;  /* 0x000000070d167223 */ /* 0x000fe20000000016 */
[----:B------:R-:W-:Y:S01]  /*0c30*/  FFMA R14, R15, R6, R27 ;  /* 0x000000060f0e7223 */ /* 0x000fe2000000001b */
[----:B0-----:R-:W-:-:S02]  /*0c40*/  FFMA R12, R8, R19, R5 ;  /* 0x00000013080c7223 */ /* 0x001fc40000000005 */
[----:B--2---:R-:W-:Y:S01]  /*0c50*/  FFMA R5, R9, R24, R22 ;  /* 0x0000001809057223 */ /* 0x004fe20000000016 */
[----:B---3--:R-:W-:Y:S01]  /*0c60*/  FFMA R6, R10, R23, R25 ;  /* 0x000000170a067223 */ /* 0x008fe20000000019 */
[----:B------:R-:W-:Y:S01]  /*0c70*/  FFMA R7, R11, R26, R14 ;  /* 0x0000001a0b077223 */ /* 0x000fe2000000000e */
[----:B------:R-:W-:Y:S06]  /*0c80*/  BRA.U UP0, `(.L_x_2) ;  /* 0xfffffff500cc7547 */ /* 0x000fec000b83ffff */
[----:B------:R-:W-:-:S12]  /*0c90*/  UIADD3 UR7, UPT, UPT, UR5, 0x4, URZ ;  /* 0x0000000405077890 */ /* 0x000fd8000fffe0ff */
.L_x_1:
[----:B------:R-:W-:Y:S02]  /*0ca0*/  ULEA.HI UR8, UR6, 0x1, URZ, 0x1e ;  /* 0x0000000106087891 */ /* 0x000fe4000f8ff0ff */
[----:B------:R-:W-:Y:S02]  /*0cb0*/  ULOP3.LUT UR4, UR6, 0xfffffffc, URZ, 0xc0, !UPT ;  /* 0xfffffffc06047892 */ /* 0x000fe4000f8ec0ff */
[----:B------:R-:W-:Y:S02]  /*0cc0*/  ULOP3.LUT UP0, UR8, UR8, 0x3, URZ, 0xc0, !UPT ;  /* 0x0000000308087892 */ /* 0x000fe4000f80c0ff */
[----:B------:R-:W-:-:S07]  /*0cd0*/  UIADD3 UR4, UPT, UPT, UR4, 0x4, URZ ;  /* 0x0000000404047890 */ /* 0x000fce000fffe0ff */
[----:B------:R-:W-:Y:S05]  /*0ce0*/  BRA.U !UP0, `(.L_x_0) ;  /* 0x0000000508dc7547 */ /* 0x000fea000b800000 */
[----:B------:R-:W-:Y:S01]  /*0cf0*/  UISETP.NE.AND UP1, UPT, UR8, 0x1, UPT ;  /* 0x000000010800788c */ /* 0x000fe2000bf25270 */
[----:B------:R-:W-:Y:S01]  /*0d00*/  SHF.R.S32.HI R22, RZ, 0x1f, R2 ;  /* 0x0000001fff167819 */ /* 0x000fe20000011402 */
[----:B------:R-:W-:-:S07]  /*0d10*/  ULOP3.LUT UP0, URZ, UR6, 0x4, URZ, 0xc0, !UPT ;  /* 0x0000000406ff7892 */ /* 0x000fce000f80c0ff */
[----:B------:R-:W-:Y:S05]  /*0d20*/  BRA.U !UP1, `(.L_x_3) ;  /* 0x0000000509307547 */ /* 0x000fea000b800000 */
[----:B------:R-:W0:Y:S01]  /*0d30*/  LDCU.128 UR12, c[0x0][0x380] ;  /* 0x00007000ff0c77ac */ /* 0x000e220008000c00 */
[----:B------:R-:W-:Y:S01]  /*0d40*/  IADD3 R9, P0, PT, R3, UR5, RZ ;  /* 0x0000000503097c10 */ /* 0x000fe2000ff1e0ff */
[----:B------:R-:W-:-:S04]  /*0d50*/  UIMAD UR6, UR5, UR9, URZ ;  /* 0x00000009050672a4 */ /* 0x000fc8000f8e02ff */
[----:B------:R-:W-:Y:S02]  /*0d60*/  IMAD.X R16, RZ, RZ, R4, P0 ;  /* 0x000000ffff107224 */ /* 0x000fe400000e0604 */
[----:B------:R-:W-:Y:S01]  /*0d70*/  IMAD.U32 R11, RZ, RZ, UR6 ;  /* 0x00000006ff0b7e24 */ /* 0x000fe2000f8e00ff */
[----:B------:R-:W-:-:S04]  /*0d80*/  IADD3 R10, P1, PT, R2, UR6, RZ ;  /* 0x00000006020a7c10 */ /* 0x000fc8000ff3e0ff */
[----:B------:R-:W-:Y:S02]  /*0d90*/  LEA.HI.X.SX32 R11, R11, R22, 0x1, P1 ;  /* 0x000000160b0b7211 */ /* 0x000fe400008f0eff */
[C---:B0-----:R-:W-:Y:S02]  /*0da0*/  LEA R8, P0, R9.reuse, UR12, 0x2 ;  /* 0x0000000c09087c11 */ /* 0x041fe4000f8010ff */
[C---:B------:R-:W-:Y:S02]  /*0db0*/  LEA R14, P1, R10.reuse, UR14, 0x2 ;  /* 0x0000000e0a0e7c11 */ /* 0x040fe4000f8210ff */
[----:B------:R-:W-:Y:S02]  /*0dc0*/  LEA.HI.X R9, R9, UR13, R16, 0x2, P0 ;  /* 0x0000000d09097c11 */ /* 0x000fe400080f1410 */
[----:B------:R-:W-:-:S04]  /*0dd0*/  LEA.HI.X R15, R10, UR15, R11, 0x2, P1 ;  /* 0x0000000f0a0f7c11 */ /* 0x000fc800088f140b */
[----:B------:R-:W2:Y:S04]  /*0de0*/  LDG.E.128 R8, desc[UR10][R8.64] ;  /* 0x0000000a08087981 */ /* 0x000ea8000c1e1d00 */
[----:B------:R0:W2:Y:S01]  /*0df0*/  LDG.E R13, desc[UR10][R14.64] ;  /* 0x0000000a0e0d7981 */ /* 0x0000a2000c1e1900 */
[----:B------:R-:W-:Y:S02]  /*0e00*/  UIMAD UR5, UR7, UR9, URZ ;  /* 0x00000009070572a4 */ /* 0x000fe4000f8e02ff */
[----:B------:R-:W-:-:S04]  /*0e10*/  UIADD3 UR6, UPT, UPT, UR6, UR9, URZ ;  /* 0x0000000906067290 */ /* 0x000fc8000fffe0ff */
[C---:B------:R-:W-:Y:S01]  /*0e20*/  IADD3 R17, P0, PT, R2.reuse, UR5, RZ ;  /* 0x0000000502117c10 */ /* 0x040fe2000ff1e0ff */
[----:B------:R-:W-:Y:S01]  /*0e30*/  IMAD.U32 R19, RZ, RZ, UR5 ;  /* 0x00000005ff137e24 */ /* 0x000fe2000f8e00ff */
[----:B------:R-:W-:Y:S01]  /*0e40*/  UIADD3 UR5, UPT, UPT, UR5, UR9, URZ ;  /* 0x0000000905057290 */ /* 0x000fe2000fffe0ff */
[----:B------:R-:W-:Y:S01]  /*0e50*/  IMAD.U32 R21, RZ, RZ, UR6 ;  /* 0x00000006ff157e24 */ /* 0x000fe2000f8e00ff */
[----:B------:R-:W-:Y:S02]  /*0e60*/  LEA R24, P1, R17, UR14, 0x2 ;  /* 0x0000000e11187c11 */ /* 0x000fe4000f8210ff */
[-C--:B------:R-:W-:Y:S02]  /*0e70*/  LEA.HI.X.SX32 R20, R19, R22.reuse, 0x1, P0 ;  /* 0x0000001613147211 */ /* 0x080fe400000f0eff */
[C---:B------:R-:W-:Y:S01]  /*0e80*/  IADD3 R19, P2, PT, R2.reuse, UR6, RZ ;  /* 0x0000000602137c10 */ /* 0x040fe2000ff5e0ff */
[----:B------:R-:W-:Y:S01]  /*0e90*/  IMAD.U32 R23, RZ, RZ, UR5 ;  /* 0x00000005ff177e24 */ /* 0x000fe2000f8e00ff */
[----:B------:R-:W-:Y:S01]  /*0ea0*/  IADD3 R18, P0, PT, R2, UR5, RZ ;  /* 0x0000000502127c10 */ /* 0x000fe2000ff1e0ff */
[----:B------:R-:W-:Y:S01]  /*0eb0*/  UIADD3 UR6, UPT, UPT, UR6, UR9, URZ ;  /* 0x0000000906067290 */ /* 0x000fe2000fffe0ff */
[-C--:B------:R-:W-:Y:S01]  /*0ec0*/  LEA.HI.X.SX32 R26, R21, R22.reuse, 0x1, P2 ;  /* 0x00000016151a7211 */ /* 0x080fe200010f0eff */
[----:B------:R-:W-:Y:S01]  /*0ed0*/  UIADD3 UR5, UPT, UPT, UR5, UR9, URZ ;  /* 0x0000000905057290 */ /* 0x000fe2000fffe0ff */
[----:B0-----:R-:W-:Y:S01]  /*0ee0*/  LEA.HI.X.SX32 R15, R23, R22, 0x1, P0 ;  /* 0x00000016170f7211 */ /* 0x001fe200000f0eff */
[----:B------:R-:W-:Y:S01]  /*0ef0*/  UIADD3 UR8, UPT, UPT, UR6, UR9, URZ ;  /* 0x0000000906087290 */ /* 0x000fe2000fffe0ff */
[----:B------:R-:W-:-:S02]  /*0f00*/  LEA R16, P2, R19, UR14, 0x2 ;  /* 0x0000000e13107c11 */ /* 0x000fc4000f8410ff */
[C---:B------:R-:W-:Y:S01]  /*0f10*/  LEA R14, P0, R18.reuse, UR14, 0x2 ;  /* 0x0000000e120e7c11 */ /* 0x040fe2000f8010ff */
[----:B------:R-:W-:Y:S01]  /*0f20*/  IMAD.U32 R27, RZ, RZ, UR6 ;  /* 0x00000006ff1b7e24 */ /* 0x000fe2000f8e00ff */
[----:B------:R-:W-:Y:S01]  /*0f30*/  LEA.HI.X R25, R17, UR15, R20, 0x2, P1 ;  /* 0x0000000f11197c11 */ /* 0x000fe200088f1414 */
[----:B------:R-:W-:Y:S01]  /*0f40*/  IMAD.U32 R31, RZ, RZ, UR5 ;  /* 0x00000005ff1f7e24 */ /* 0x000fe2000f8e00ff */
[----:B------:R-:W-:Y:S01]  /*0f50*/  LEA.HI.X R17, R19, UR15, R26, 0x2, P2 ;  /* 0x0000000f13117c11 */ /* 0x000fe200090f141a */
[----:B------:R-:W-:Y:S01]  /*0f60*/  IMAD.U32 R29, RZ, RZ, UR8 ;  /* 0x00000008ff1d7e24 */ /* 0x000fe2000f8e00ff */
[----:B------:R-:W-:Y:S01]  /*0f70*/  LEA.HI.X R15, R18, UR15, R15, 0x2, P0 ;  /* 0x0000000f120f7c11 */ /* 0x000fe200080f140f */
[----:B------:R-:W3:Y:S01]  /*0f80*/  LDG.E R24, desc[UR10][R24.64] ;  /* 0x0000000a18187981 */ /* 0x000ee2000c1e1900 */
[C---:B------:R-:W-:Y:S02]  /*0f90*/  IADD3 R18, P1, PT, R2.reuse, UR6, RZ ;  /* 0x0000000602127c10 */ /* 0x040fe4000ff3e0ff */
[C---:B------:R-:W-:Y:S01]  /*0fa0*/  IADD3 R19, P0, PT, R2.reuse, UR5, RZ ;  /* 0x0000000502137c10 */ /* 0x040fe2000ff1e0ff */
[----:B------:R0:W4:Y:S01]  /*0fb0*/  LDG.E R23, desc[UR10][R16.64] ;  /* 0x0000000a10177981 */ /* 0x000122000c1e1900 */
[----:B------:R-:W-:-:S02]  /*0fc0*/  IADD3 R21, P2, PT, R2, UR8, RZ ;  /* 0x0000000802157c10 */ /* 0x000fc4000ff5e0ff */
[-C--:B------:R-:W-:Y:S02]  /*0fd0*/  LEA.HI.X.SX32 R27, R27, R22.reuse, 0x1, P1 ;  /* 0x000000161b1b7211 */ /* 0x080fe400008f0eff */
[-C--:B------:R-:W-:Y:S01]  /*0fe0*/  LEA.HI.X.SX32 R26, R31, R22.reuse, 0x1, P0 ;  /* 0x000000161f1a7211 */ /* 0x080fe200000f0eff */
[----:B------:R1:W5:Y:S01]  /*0ff0*/  LDG.E R25, desc[UR10][R14.64] ;  /* 0x0000000a0e197981 */ /* 0x000362000c1e1900 */
[----:B------:R-:W-:Y:S02]  /*1000*/  LEA.HI.X.SX32 R28, R29, R22, 0x1, P2 ;  /* 0x000000161d1c7211 */ /* 0x000fe400010f0eff */
[C---:B------:R-:W-:Y:S02]  /*1010*/  LEA R20, P0, R21.reuse, UR14, 0x2 ;  /* 0x0000000e15147c11 */ /* 0x040fe4000f8010ff */
[----:B0-----:R-:W-:Y:S01]  /*1020*/  LEA R16, P1, R18, UR14, 0x2 ;  /* 0x0000000e12107c11 */ /* 0x001fe2000f8210ff */
[----:B------:R-:W-:Y:S01]  /*1030*/  UIADD3 UR5, UPT, UPT, UR5, UR9, URZ ;  /* 0x0000000905057290 */ /* 0x000fe2000fffe0ff */
[----:B------:R-:W-:-:S02]  /*1040*/  LEA.HI.X R21, R21, UR15, R28, 0x2, P0 ;  /* 0x0000000f15157c11 */ /* 0x000fc400080f141c */
[----:B------:R-:W-:Y:S02]  /*1050*/  LEA.HI.X R17, R18, UR15, R27, 0x2, P1 ;  /* 0x0000000f12117c11 */ /* 0x000fe400088f141b */
[----:B------:R-:W-:Y:S01]  /*1060*/  IADD3 R27, P0, PT, R3, UR7, RZ ;  /* 0x00000007031b7c10 */ /* 0x000fe2000ff1e0ff */
[----:B------:R-:W-:Y:S01]  /*1070*/  IMAD.U32 R29, RZ, RZ, UR5 ;  /* 0x00000005ff1d7e24 */ /* 0x000fe2000f8e00ff */
[C---:B------:R-:W-:Y:S01]  /*1080*/  LEA R18, P1, R19.reuse, UR14, 0x2 ;  /* 0x0000000e13127c11 */ /* 0x040fe2000f8210ff */
[----:B------:R-:W3:Y:S02]  /*1090*/  LDG.E R20, desc[UR10][R20.64] ;  /* 0x0000000a14147981 */ /* 0x000ee4000c1e1900 */
[----:B------:R-:W-:Y:S01]  /*10a0*/  IMAD.X R30, RZ, RZ, R4, P0 ;  /* 0x000000ffff1e7224 */ /* 0x000fe200000e0604 */
[----:B------:R-:W-:Y:S02]  /*10b0*/  LEA.HI.X R19, R19, UR15, R26, 0x2, P1 ;  /* 0x0000000f13137c11 */ /* 0x000fe400088f141a */
[----:B-1----:R-:W-:Y:S01]  /*10c0*/  LEA R14, P1, R27, UR12, 0x2 ;  /* 0x0000000c1b0e7c11 */ /* 0x002fe2000f8210ff */
[----:B------:R0:W5:Y:S01]  /*10d0*/  LDG.E R26, desc[UR10][R16.64] ;  /* 0x0000000a101a7981 */ /* 0x000162000c1e1900 */
[----:B------:R-:W-:-:S02]  /*10e0*/  IADD3 R28, P0, PT, R2, UR5, RZ ;  /* 0x00000005021c7c10 */ /* 0x000fc4000ff1e0ff */
[----:B------:R-:W-:Y:S01]  /*10f0*/  LEA.HI.X R15, R27, UR13, R30, 0x2, P1 ;  /* 0x0000000d1b0f7c11 */ /* 0x000fe200088f141e */
[----:B------:R-:W5:Y:S01]  /*1100*/  LDG.E R19, desc[UR10][R18.64] ;  /* 0x0000000a12137981 */ /* 0x000f62000c1e1900 */
[----:B------:R-:W-:Y:S02]  /*1110*/  LEA.HI.X.SX32 R27, R29, R22, 0x1, P0 ;  /* 0x000000161d1b7211 */ /* 0x000fe400000f0eff */
[----:B0-----:R-:W-:-:S04]  /*1120*/  LEA R16, P0, R28, UR14, 0x2 ;  /* 0x0000000e1c107c11 */ /* 0x001fc8000f8010ff */
[----:B------:R-:W-:-:S05]  /*1130*/  LEA.HI.X R17, R28, UR15, R27, 0x2, P0 ;  /* 0x0000000f1c117c11 */ /* 0x000fca00080f141b */
[----:B------:R-:W5:Y:S01]  /*1140*/  LDG.E R16, desc[UR10][R16.64] ;  /* 0x0000000a10107981 */ /* 0x000f62000c1e1900 */
[----:B--2---:R-:W-:-:S03]  /*1150*/  FFMA R27, R8, R13, R12 ;  /* 0x0000000d081b7223 */ /* 0x004fc6000000000c */
[----:B------:R-:W2:Y:S01]  /*1160*/  LDG.E.128 R12, desc[UR10][R14.64] ;  /* 0x0000000a0e0c7981 */ /* 0x000ea2000c1e1d00 */
[----:B------:R-:W-:Y:S01]  /*1170*/  UIADD3 UR5, UPT, UPT, UR7, 0x4, URZ ;  /* 0x0000000407057890 */ /* 0x000fe2000fffe0ff */
[----:B----4-:R-:W-:Y:S01]  /*1180*/  FFMA R8, R9, R23, R5 ;  /* 0x0000001709087223 */ /* 0x010fe20000000005 */
[----:B---3--:R-:W-:Y:S01]  /*1190*/  FFMA R20, R11, R20, R7 ;  /* 0x000000140b147223 */ /* 0x008fe20000000007 */
[----:B-----5:R-:W-:Y:S01]  /*11a0*/  FFMA R9, R10, R26, R6 ;  /* 0x0000001a0a097223 */ /* 0x020fe20000000006 */
[----:B--2---:R-:W-:Y:S01]  /*11b0*/  FFMA R12, R12, R24, R27 ;  /* 0x000000180c0c7223 */ /* 0x004fe2000000001b */
[----:B------:R-:W-:Y:S02]  /*11c0*/  FFMA R5, R13, R25, R8 ;  /* 0x000000190d057223 */ /* 0x000fe40000000008 */
[----:B------:R-:W-:Y:S01]  /*11d0*/  FFMA R6, R14, R19, R9 ;  /* 0x000000130e067223 */ /* 0x000fe20000000009 */
[----:B------:R-:W-:-:S07]  /*11e0*/  FFMA R7, R15, R16, R20 ;  /* 0x000000100f077223 */ /* 0x000fce0000000014 */
.L_x_3:
[----:B------:R-:W-:Y:S05]  /*11f0*/  BRA.U UP0, `(.L_x_0) ;  /* 0x0000000100987547 */ /* 0x000fea000b800000 */
[----:B------:R-:W0:Y:S01]  /*1200*/  LDCU.128 UR12, c[0x0][0x380] ;  /* 0x00007000ff0c77ac */ /* 0x000e220008000c00 */
[----:B------:R-:W-:Y:S01]  /*1210*/  IADD3 R11, P1, PT, R3, UR5, RZ ;  /* 0x00000005030b7c10 */ /* 0x000fe2000ff3e0ff */
[----:B------:R-:W-:-:S04]  /*1220*/  UIMAD UR6, UR5, UR9, URZ ;  /* 0x00000009050672a4 */ /* 0x000fc8000f8e02ff */
[----:B------:R-:W-:Y:S01]  /*1230*/  IMAD.X R14, RZ, RZ, R4, P1 ;  /* 0x000000ffff0e7224 */ /* 0x000fe200008e0604 */
[----:B------:R-:W-:Y:S02]  /*1240*/  UIADD3 UR5, UPT, UPT, UR6, UR9, URZ ;  /* 0x0000000906057290 */ /* 0x000fe4000fffe0ff */
[----:B------:R-:W-:Y:S01]  /*1250*/  IMAD.U32 R13, RZ, RZ, UR6 ;  /* 0x00000006ff0d7e24 */ /* 0x000fe2000f8e00ff */
[----:B------:R-:W-:-:S03]  /*1260*/  IADD3 R9, P2, PT, R2, UR6, RZ ;  /* 0x0000000602097c10 */ /* 0x000fc6000ff5e0ff */
[----:B------:R-:W-:Y:S01]  /*1270*/  IADD3 R3, P1, PT, R2, UR5, RZ ;  /* 0x0000000502037c10 */ /* 0x000fe2000ff3e0ff */
[----:B------:R-:W-:Y:S01]  /*1280*/  IMAD.U32 R15, RZ, RZ, UR5 ;  /* 0x00000005ff0f7e24 */ /* 0x000fe2000f8e00ff */
[----:B------:R-:W-:Y:S01]  /*1290*/  UIADD3 UR5, UPT, UPT, UR5, UR9, URZ ;  /* 0x0000000905057290 */ /* 0x000fe2000fffe0ff */
[-C--:B------:R-:W-:Y:S02]  /*12a0*/  LEA.HI.X.SX32 R10, R13, R22.reuse, 0x1, P2 ;  /* 0x000000160d0a7211 */ /* 0x080fe400010f0eff */
[----:B0-----:R-:W-:Y:S01]  /*12b0*/  LEA R20, P2, R9, UR14, 0x2 ;  /* 0x0000000e09147c11 */ /* 0x001fe2000f8410ff */
[----:B------:R-:W-:Y:S01]  /*12c0*/  UIADD3 UR6, UPT, UPT, UR5, UR9, URZ ;  /* 0x0000000905067290 */ /* 0x000fe2000fffe0ff */
[----:B------:R-:W-:Y:S02]  /*12d0*/  LEA R8, P0, R11, UR12, 0x2 ;  /* 0x0000000c0b087c11 */ /* 0x000fe4000f8010ff */
[----:B------:R-:W-:Y:S02]  /*12e0*/  LEA.HI.X.SX32 R4, R15, R22, 0x1, P1 ;  /* 0x000000160f047211 */ /* 0x000fe400008f0eff */
[----:B------:R-:W-:Y:S01]  /*12f0*/  LEA R18, P1, R3, UR14, 0x2 ;  /* 0x0000000e03127c11 */ /* 0x000fe2000f8210ff */
[----:B------:R-:W-:Y:S01]  /*1300*/  IMAD.U32 R13, RZ, RZ, UR6 ;  /* 0x00000006ff0d7e24 */ /* 0x000fe2000f8e00ff */
[----:B------:R-:W-:-:S02]  /*1310*/  LEA.HI.X R21, R9, UR15, R10, 0x2, P2 ;  /* 0x0000000f09157c11 */ /* 0x000fc400090f140a */
[----:B------:R-:W-:Y:S01]  /*1320*/  LEA.HI.X R9, R11, UR13, R14, 0x2, P0 ;  /* 0x0000000d0b097c11 */ /* 0x000fe200080f140e */
[----:B------:R-:W-:Y:S01]  /*1330*/  IMAD.U32 R11, RZ, RZ, UR5 ;  /* 0x00000005ff0b7e24 */ /* 0x000fe2000f8e00ff */
[----:B------:R-:W-:Y:S02]  /*1340*/  LEA.HI.X R19, R3, UR15, R4, 0x2, P1 ;  /* 0x0000000f03137c11 */ /* 0x000fe400088f1404 */
[C---:B------:R-:W-:Y:S01]  /*1350*/  IADD3 R4, P0, PT, R2.reuse, UR5, RZ ;  /* 0x0000000502047c10 */ /* 0x040fe2000ff1e0ff */
[----:B------:R-:W2:Y:S01]  /*1360*/  LDG.E R21, desc[UR10][R20.64] ;  /* 0x0000000a14157981 */ /* 0x000ea2000c1e1900 */
[----:B------:R-:W-:Y:S02]  /*1370*/  IADD3 R3, P1, PT, R2, UR6, RZ ;  /* 0x0000000602037c10 */ /* 0x000fe4000ff3e0ff */
[----:B------:R-:W-:Y:S01]  /*1380*/  LEA.HI.X.SX32 R11, R11, R22, 0x1, P0 ;  /* 0x000000160b0b7211 */ /* 0x000fe200000f0eff */
[----:B------:R-:W3:Y:S01]  /*1390*/  LDG.E R18, desc[UR10][R18.64] ;  /* 0x0000000a12127981 */ /* 0x000ee2000c1e1900 */
[----:B------:R-:W-:-:S02]  /*13a0*/  LEA R14, P0, R4, UR14, 0x2 ;  /* 0x0000000e040e7c11 */ /* 0x000fc4000f8010ff */
[----:B------:R-:W-:Y:S02]  /*13b0*/  LEA.HI.X.SX32 R22, R13, R22, 0x1, P1 ;  /* 0x000000160d167211 */ /* 0x000fe400008f0eff */
[C---:B------:R-:W-:Y:S02]  /*13c0*/  LEA R16, P1, R3.reuse, UR14, 0x2 ;  /* 0x0000000e03107c11 */ /* 0x040fe4000f8210ff */
[----:B------:R-:W-:Y:S02]  /*13d0*/  LEA.HI.X R15, R4, UR15, R11, 0x2, P0 ;  /* 0x0000000f040f7c11 */ /* 0x000fe400080f140b */
[----:B------:R-:W-:Y:S01]  /*13e0*/  LEA.HI.X R17, R3, UR15, R22, 0x2, P1 ;  /* 0x0000000f03117c11 */ /* 0x000fe200088f1416 */
[----:B------:R-:W2:Y:S04]  /*13f0*/  LDG.E.128 R8, desc[UR10][R8.64] ;  /* 0x0000000a08087981 */ /* 0x000ea8000c1e1d00 */
[----:B------:R-:W4:Y:S04]  /*1400*/  LDG.E R15, desc[UR10][R14.64] ;  /* 0x0000000a0e0f7981 */ /* 0x000f28000c1e1900 */
[----:B------:R-:W5:Y:S01]  /*1410*/  LDG.E R16, desc[UR10][R16.64] ;  /* 0x0000000a10107981 */ /* 0x000f62000c1e1900 */
[----:B--2---:R-:W-:Y:S01]  /*1420*/  FFMA R12, R8, R21, R12 ;  /* 0x00000015080c7223 */ /* 0x004fe2000000000c */
[----:B---3--:R-:W-:Y:S01]  /*1430*/  FFMA R5, R9, R18, R5 ;  /* 0x0000001209057223 */ /* 0x008fe20000000005 */
[----:B----4-:R-:W-:Y:S01]  /*1440*/  FFMA R6, R10, R15, R6 ;  /* 0x0000000f0a067223 */ /* 0x010fe20000000006 */
[----:B-----5:R-:W-:-:S07]  /*1450*/  FFMA R7, R11, R16, R7 ;  /* 0x000000100b077223 */ /* 0x020fce0000000007 */
.L_x_0:
[----:B------:R-:W0:Y:S02]  /*1460*/  LDCU UR5, c[0x0][0x398] ;  /* 0x00007300ff0577ac */ /* 0x000e240008000800 */
[----:B0-----:R-:W-:-:S09]  /*1470*/  UISETP.GE.AND UP0, UPT, UR4, UR5, UPT ;  /* 0x000000050400728c */ /* 0x001fd2000bf06270 */
[----:B------:R-:W-:Y:S05]  /*1480*/  BRA.U UP0, `(.L_x_4) ;  /* 0x0000000900dc7547 */ /* 0x000fea000b800000 */
[----:B------:R-:W0:Y:S01]  /*1490*/  LDC R4, c[0x0][0x3a4] ;  /* 0x0000e900ff047b82 */ /* 0x000e220000000800 */
[----:B------:R-:W-:Y:S01]  /*14a0*/  UIADD3 UR6, UPT, UPT, -UR4, UR5, URZ ;  /* 0x0000000504067290 */ /* 0x000fe2000fffe1ff */
[----:B------:R-:W-:Y:S01]  /*14b0*/  SHF.R.S32.HI R9, RZ, 0x1f, R2 ;  /* 0x0000001fff097819 */ /* 0x000fe20000011402 */
[----:B------:R-:W-:Y:S02]  /*14c0*/  UIADD3 UR5, UPT, UPT, UR4, -UR5, URZ ;  /* 0x8000000504057290 */ /* 0x000fe4000fffe0ff */
[----:B------:R-:W-:Y:S02]  /*14d0*/  ULOP3.LUT UR15, UR6, 0x7, URZ, 0xc0, !UPT ;  /* 0x00000007060f7892 */ /* 0x000fe4000f8ec0ff */
[----:B------:R-:W-:Y:S02]  /*14e0*/  UISETP.GT.U32.AND UP1, UPT, UR5, -0x8, UPT ;  /* 0xfffffff80500788c */ /* 0x000fe4000bf24070 */
[----:B------:R-:W-:Y:S01]  /*14f0*/  UISETP.NE.AND UP0, UPT, UR15, URZ, UPT ;  /* 0x000000ff0f00728c */ /* 0x000fe2000bf05270 */
[----:B0-----:R-:W-:-:S05]  /*1500*/  IMAD R8, R0, R4, RZ ;  /* 0x0000000400087224 */ /* 0x001fca00078e02ff */
[----:B------:R-:W-:Y:S01]  /*1510*/  SHF.R.S32.HI R10, RZ, 0x1f, R8 ;  /* 0x0000001fff0a7819 */ /* 0x000fe20000011408 */
[----:B------:R-:W-:Y:S06]  /*1520*/  BRA.U UP1, `(.L_x_5) ;  /* 0x0000000501647547 */ /* 0x000fec000b800000 */
[----:B------:R-:W-:Y:S02]  /*1530*/  UIADD3 UR7, UPT, UPT, UR4, 0x2, URZ ;  /* 0x0000000204077890 */ /* 0x000fe4000fffe0ff */
[C---:B------:R-:W-:Y:S01]  /*1540*/  IMAD R11, R4.reuse, UR4, RZ ;  /* 0x00000004040b7c24 */ /* 0x040fe2000f8e02ff */
[----:B------:R-:W-:Y:S02]  /*1550*/  UIADD3 UR8, UPT, UPT, UR4, 0x3, URZ ;  /* 0x0000000304087890 */ /* 0x000fe4000fffe0ff */
[----:B------:R-:W-:Y:S01]  /*1560*/  UIADD3 UR9, UPT, UPT, UR4, 0x4, URZ ;  /* 0x0000000404097890 */ /* 0x000fe2000fffe0ff */
[----:B------:R-:W-:Y:S01]  /*1570*/  IMAD.IADD R3, R11, 0x1, R4 ;  /* 0x000000010b037824 */ /* 0x000fe200078e0204 */
[----:B------:R-:W-:Y:S01]  /*1580*/  UIADD3 UR12, UPT, UPT, UR4, 0x5, URZ ;  /* 0x00000005040c7890 */ /* 0x000fe2000fffe0ff */
[C---:B------:R-:W-:Y:S01]  /*1590*/  IMAD R13, R4.reuse, UR7, RZ ;  /* 0x00000007040d7c24 */ /* 0x040fe2000f8e02ff */
[----:B------:R-:W-:Y:S01]  /*15a0*/  UIADD3 UR13, UPT, UPT, UR4, 0x6, URZ ;  /* 0x00000006040d7890 */ /* 0x000fe2000fffe0ff */
[C---:B------:R-:W-:Y:S01]  /*15b0*/  IMAD R18, R4.reuse, UR8, RZ ;  /* 0x0000000804127c24 */ /* 0x040fe2000f8e02ff */
[----:B------:R-:W-:Y:S01]  /*15c0*/  UIADD3 UR14, UPT, UPT, UR4, 0x7, URZ ;  /* 0x00000007040e7890 */ /* 0x000fe2000fffe0ff */
[C---:B------:R-:W-:Y:S01]  /*15d0*/  IMAD R19, R4.reuse, UR9, RZ ;  /* 0x0000000904137c24 */ /* 0x040fe2000f8e02ff */
[----:B------:R-:W-:Y:S01]  /*15e0*/  ULOP3.LUT UR5, UR6, 0xfffffff8, URZ, 0xc0, !UPT ;  /* 0xfffffff806057892 */ /* 0x000fe2000f8ec0ff */
[C---:B------:R-:W-:Y:S01]  /*15f0*/  IMAD R20, R4.reuse, UR12, RZ ;  /* 0x0000000c04147c24 */ /* 0x040fe2000f8e02ff */
[----:B------:R-:W0:Y:S01]  /*1600*/  LDCU.128 UR16, c[0x0][0x380] ;  /* 0x00007000ff1077ac */ /* 0x000e220008000c00 */
[----:B------:R-:W-:-:S02]  /*1610*/  IMAD R21, R4, UR13, RZ ;  /* 0x0000000d04157c24 */ /* 0x000fc4000f8e02ff */
[----:B------:R-:W-:Y:S01]  /*1620*/  IMAD R22, R4, UR14, RZ ;  /* 0x0000000e04167c24 */ /* 0x000fe2000f8e02ff */
[----:B------:R-:W-:-:S12]  /*1630*/  UIADD3 UR5, UPT, UPT, -UR5, URZ, URZ ;  /* 0x000000ff05057290 */ /* 0x000fd8000fffe1ff */
.L_x_6:
[----:B------:R-:W-:Y:S02]  /*1640*/  IADD3 R15, P1, PT, R2, R11, RZ ;  /* 0x0000000b020f7210 */ /* 0x000fe40007f3e0ff */
[----:B------:R-:W-:Y:S02]  /*1650*/  IADD3 R23, P0, PT, R8, UR4, RZ ;  /* 0x0000000408177c10 */ /* 0x000fe4000ff1e0ff */
[----:B------:R-:W-:Y:S02]  /*1660*/  LEA.HI.X.SX32 R24, R11, R9, 0x1, P1 ;  /* 0x000000090b187211 */ /* 0x000fe400008f0eff */
[----:B0-----:R-:W-:Y:S01]  /*1670*/  LEA R16, P1, R15, UR18, 0x2 ;  /* 0x000000120f107c11 */ /* 0x001fe2000f8210ff */
[----:B------:R-:W-:Y:S01]  /*1680*/  IMAD.X R26, RZ, RZ, R10, P0 ;  /* 0x000000ffff1a7224 */ /* 0x000fe200000e060a */
[----:B------:R-:W-:Y:S02]  /*1690*/  LEA R14, P0, R23, UR16, 0x2 ;  /* 0x00000010170e7c11 */ /* 0x000fe4000f8010ff */
[----:B------:R-:W-:-:S02]  /*16a0*/  LEA.HI.X R17, R15, UR19, R24, 0x2, P1 ;  /* 0x000000130f117c11 */ /* 0x000fc400088f1418 */
[----:B------:R-:W-:-:S03]  /*16b0*/  LEA.HI.X R15, R23, UR17, R26, 0x2, P0 ;  /* 0x00000011170f7c11 */ /* 0x000fc600080f141a */
[----:B------:R0:W2:Y:S04]  /*16c0*/  LDG.E R26, desc[UR10][R16.64] ;  /* 0x0000000a101a7981 */ /* 0x0000a8000c1e1900 */
[----:B------:R-:W2:Y:S01]  /*16d0*/  LDG.E R25, desc[UR10][R14.64] ;  /* 0x0000000a0e197981 */ /* 0x000ea2000c1e1900 */
[----:B------:R-:W-:-:S04]  /*16e0*/  IADD3 R23, P0, PT, R2, R3, RZ ;  /* 0x0000000302177210 */ /* 0x000fc80007f1e0ff */
[----:B------:R-:W-:Y:S02]  /*16f0*/  LEA.HI.X.SX32 R24, R3, R9, 0x1, P0 ;  /* 0x0000000903187211 */ /* 0x000fe400000f0eff */
[----:B0-----:R-:W-:-:S04]  /*1700*/  LEA R16, P0, R23, UR18, 0x2 ;  /* 0x0000001217107c11 */ /* 0x001fc8000f8010ff */
[----:B------:R-:W-:Y:S02]  /*1710*/  LEA.HI.X R17, R23, UR19, R24, 0x2, P0 ;  /* 0x0000001317117c11 */ /* 0x000fe400080f1418 */
[----:B------:R-:W3:Y:S04]  /*1720*/  LDG.E R23, desc[UR10][R14.64+0x4] ;  /* 0x0000040a0e177981 */ /* 0x000ee8000c1e1900 */
[----:B------:R0:W3:Y:S01]  /*1730*/  LDG.E R24, desc[UR10][R16.64] ;  /* 0x0000000a10187981 */ /* 0x0000e2000c1e1900 */
[----:B------:R-:W-:Y:S01]  /*1740*/  IADD3 R27, P0, PT, R2, R13, RZ ;  /* 0x0000000d021b7210 */ /* 0x000fe20007f1e0ff */
[----:B--2---:R-:W-:-:S03]  /*1750*/  FFMA R26, R25, R26, R12 ;  /* 0x0000001a191a7223 */ /* 0x004fc6000000000c */
[----:B------:R-:W-:Y:S02]  /*1760*/  LEA.HI.X.SX32 R12, R13, R9, 0x1, P0 ;  /* 0x000000090d0c7211 */ /* 0x000fe400000f0eff */
[----:B0-----:R-:W-:-:S04]  /*1770*/  LEA R16, P0, R27, UR18, 0x2 ;  /* 0x000000121b107c11 */ /* 0x001fc8000f8010ff */
[----:B------:R-:W-:Y:S02]  /*1780*/  LEA.HI.X R17, R27, UR19, R12, 0x2, P0 ;  /* 0x000000131b117c11 */ /* 0x000fe400080f140c */
[----:B------:R-:W2:Y:S04]  /*1790*/  LDG.E R12, desc[UR10][R14.64+0x8] ;  /* 0x0000080a0e0c7981 */ /* 0x000ea8000c1e1900 */
[----:B------:R0:W2:Y:S01]  /*17a0*/  LDG.E R25, desc[UR10][R16.64] ;  /* 0x0000000a10197981 */ /* 0x0000a2000c1e1900 */
[----:B------:R-:W-:Y:S01]  /*17b0*/  IADD3 R28, P0, PT, R2, R18, RZ ;  /* 0x00000012021c7210 */ /* 0x000fe20007f1e0ff */
[----:B---3--:R-:W-:-:S03]  /*17c0*/  FFMA R27, R23, R24, R26 ;  /* 0x00000018171b7223 */ /* 0x008fc6000000001a */
[----:B------:R-:W-:Y:S01]  /*17d0*/  LEA.HI.X.SX32 R23, R18, R9, 0x1, P0 ;  /* 0x0000000912177211 */ /* 0x000fe200000f0eff */
[----:B------:R-:W3:Y:S01]  /*17e0*/  LDG.E R26, desc[UR10][R14.64+0xc] ;  /* 0x00000c0a0e1a7981 */ /* 0x000ee2000c1e1900 */
[----:B0-----:R-:W-:-:S04]  /*17f0*/  LEA R16, P0, R28, UR18, 0x2 ;  /* 0x000000121c107c11 */ /* 0x001fc8000f8010ff */
[----:B------:R-:W-:-:S05]  /*1800*/  LEA.HI.X R17, R28, UR19, R23, 0x2, P0 ;  /* 0x000000131c117c11 */ /* 0x000fca00080f1417 */
        /* <DEDUP_REMOVED lines=10> */
[----:B------:R-:W-:Y:S02]  /*18b0*/  LEA.HI.X.SX32 R23, R20, R9, 0x1, P0 ;  /* 0x0000000914177211 */ /* 0x000fe400000f0eff */
[----:B0-----:R-:W-:-:S04]  /*18c0*/  LEA R16, P0, R12, UR18, 0x2 ;  /* 0x000000120c107c11 */ /* 0x001fc8000f8010ff */
[----:B------:R-:W-:Y:S02]  /*18d0*/  LEA.HI.X R17, R12, UR19, R23, 0x2, P0 ;  /* 0x000000130c117c11 */ /* 0x000fe400080f1417 */
[----:B------:R-:W-:-:S03]  /*18e0*/  IADD3 R23, P0, PT, R2, R21, RZ ;  /* 0x0000001502177210 */ /* 0x000fc60007f1e0ff */
[----:B------:R0:W3:Y:S01]  /*18f0*/  LDG.E R12, desc[UR10][R16.64] ;  /* 0x0000000a100c7981 */ /* 0x0000e2000c1e1900 */
[----:B------:R-:W-:Y:S02]  /*1900*/  LEA.HI.X.SX32 R28, R21, R9, 0x1, P0 ;  /* 0x00000009151c7211 */ /* 0x000fe400000f0eff */
[----:B0-----:R-:W-:-:S04]  /*1910*/  LEA R16, P0, R23, UR18, 0x2 ;  /* 0x0000001217107c11 */ /* 0x001fc8000f8010ff */
[----:B------:R-:W-:Y:S02]  /*1920*/  LEA.HI.X R17, R23, UR19, R28, 0x2, P0 ;  /* 0x0000001317117c11 */ /* 0x000fe400080f141c */
[----:B------:R-:W-:-:S03]  /*1930*/  IADD3 R28, P0, PT, R2, R22, RZ ;  /* 0x00000016021c7210 */ /* 0x000fc60007f1e0ff */
[----:B------:R-:W4:Y:S01]  /*1940*/  LDG.E R23, desc[UR10][R16.64] ;  /* 0x0000000a10177981 */ /* 0x000f22000c1e1900 */
[----:B------:R-:W-:Y:S01]  /*1950*/  LEA.HI.X.SX32 R29, R22, R9, 0x1, P0 ;  /* 0x00000009161d7211 */ /* 0x000fe200000f0eff */
[----:B--2---:R-:W-:Y:S02]  /*1960*/  FFMA R27, R25, R24, R26 ;  /* 0x00000018191b7223 */ /* 0x004fe4000000001a */
[----:B------:R-:W3:Y:S04]  /*1970*/  LDG.E R26, desc[UR10][R14.64+0x14] ;  /* 0x0000140a0e1a7981 */ /* 0x000ee8000c1e1900 */
[----:B------:R-:W4:Y:S04]  /*1980*/  LDG.E R24, desc[UR10][R14.64+0x18] ;  /* 0x0000180a0e187981 */ /* 0x000f28000c1e1900 */
[----:B------:R0:W2:Y:S02]  /*1990*/  LDG.E R25, desc[UR10][R14.64+0x1c] ;  /* 0x00001c0a0e197981 */ /* 0x0000a4000c1e1900 */
[----:B0-----:R-:W-:-:S04]  /*19a0*/  LEA R14, P0, R28, UR18, 0x2 ;  /* 0x000000121c0e7c11 */ /* 0x001fc8000f8010ff */
[----:B------:R-:W-:-:S05]  /*19b0*/  LEA.HI.X R15, R28, UR19, R29, 0x2, P0 ;  /* 0x000000131c0f7c11 */ /* 0x000fca00080f141d */
[----:B------:R-:W2:Y:S01]  /*19c0*/  LDG.E R28, desc[UR10][R14.64] ;  /* 0x0000000a0e1c7981 */ /* 0x000ea2000c1e1900 */
[----:B------:R-:W-:-:S04]  /*19d0*/  UIADD3 UR5, UPT, UPT, UR5, 0x8, URZ ;  /* 0x0000000805057890 */ /* 0x000fc8000fffe0ff */
[----:B------:R-:W-:Y:S01]  /*19e0*/  UISETP.NE.AND UP1, UPT, UR5, URZ, UPT ;  /* 0x000000ff0500728c */ /* 0x000fe2000bf25270 */
[C---:B------:R-:W-:Y:S02]  /*19f0*/  IMAD R3, R4.reuse, 0x8, R3 ;  /* 0x0000000804037824 */ /* 0x040fe400078e0203 */
[C---:B------:R-:W-:Y:S02]  /*1a00*/  IMAD R13, R4.reuse, 0x8, R13 ;  /* 0x00000008040d7824 */ /* 0x040fe400078e020d */
[C---:B------:R-:W-:Y:S02]  /*1a10*/  IMAD R18, R4.reuse, 0x8, R18 ;  /* 0x0000000804127824 */ /* 0x040fe400078e0212 */
[C---:B------:R-:W-:Y:S02]  /*1a20*/  IMAD R19, R4.reuse, 0x8, R19 ;  /* 0x0000000804137824 */ /* 0x040fe400078e0213 */
[C---:B------:R-:W-:Y:S02]  /*1a30*/  IMAD R20, R4.reuse, 0x8, R20 ;  /* 0x0000000804147824 */ /* 0x040fe400078e0214 */
[----:B------:R-:W-:-:S02]  /*1a40*/  IMAD R21, R4, 0x8, R21 ;  /* 0x0000000804157824 */ /* 0x000fc400078e0215 */
[C---:B------:R-:W-:Y:S02]  /*1a50*/  IMAD R22, R4.reuse, 0x8, R22 ;  /* 0x0000000804167824 */ /* 0x040fe400078e0216 */
[----:B------:R-:W-:Y:S01]  /*1a60*/  IMAD R11, R4, 0x8, R11 ;  /* 0x00000008040b7824 */ /* 0x000fe200078e020b */
[----:B------:R-:W-:Y:S01]  /*1a70*/  UIADD3 UR4, UPT, UPT, UR4, 0x8, URZ ;  /* 0x0000000804047890 */ /* 0x000fe2000fffe0ff */
[----:B---3--:R-:W-:-:S04]  /*1a80*/  FFMA R27, R26, R12, R27 ;  /* 0x0000000c1a1b7223 */ /* 0x008fc8000000001b */
[----:B----4-:R-:W-:-:S04]  /*1a90*/  FFMA R24, R24, R23, R27 ;  /* 0x0000001718187223 */ /* 0x010fc8000000001b */
[----:B--2---:R-:W-:Y:S01]  /*1aa0*/  FFMA R12, R25, R28, R24 ;  /* 0x0000001c190c7223 */ /* 0x004fe20000000018 */
[----:B------:R-:W-:Y:S06]  /*1ab0*/  BRA.U UP1, `(.L_x_6) ;  /* 0xfffffff901e07547 */ /* 0x000fec000b83ffff */
.L_x_5:
[----:B------:R-:W-:Y:S05]  /*1ac0*/  BRA.U !UP0, `(.L_x_4) ;  /* 0x00000005084c7547 */ /* 0x000fea000b800000 */
[----:B------:R-:W-:Y:S02]  /*1ad0*/  UISETP.GE.U32.AND UP0, UPT, UR15, 0x4, UPT ;  /* 0x000000040f00788c */ /* 0x000fe4000bf06070 */
[----:B------:R-:W-:-:S04]  /*1ae0*/  ULOP3.LUT UR7, UR6, 0x3, URZ, 0xc0, !UPT ;  /* 0x0000000306077892 */ /* 0x000fc8000f8ec0ff */
[----:B------:R-:W-:-:S03]  /*1af0*/  UISETP.NE.AND UP1, UPT, UR7, URZ, UPT ;  /* 0x000000ff0700728c */ /* 0x000fc6000bf25270 */
[----:B------:R-:W-:Y:S08]  /*1b00*/  BRA.U !UP0, `(.L_x_7) ;  /* 0x0000000108987547 */ /* 0x000ff0000b800000 */
[----:B------:R-:W0:Y:S01]  /*1b10*/  LDCU.128 UR12, c[0x0][0x380] ;  /* 0x00007000ff0c77ac */ /* 0x000e220008000c00 */
[----:B------:R-:W-:Y:S01]  /*1b20*/  IMAD R3, R4, UR4, RZ ;  /* 0x0000000404037c24 */ /* 0x000fe2000f8e02ff */
[----:B------:R-:W-:-:S03]  /*1b30*/  IADD3 R15, P1, PT, R8, UR4, RZ ;  /* 0x00000004080f7c10 */ /* 0x000fc6000ff3e0ff */
[----:B------:R-:W-:Y:S01]  /*1b40*/  IMAD.IADD R17, R3, 0x1, R4 ;  /* 0x0000000103117824 */ /* 0x000fe200078e0204 */
[----:B------:R-:W-:Y:S01]  /*1b50*/  IADD3 R13, P2, PT, R2, R3, RZ ;  /* 0x00000003020d7210 */ /* 0x000fe20007f5e0ff */
[----:B------:R-:W-:-:S03]  /*1b60*/  IMAD.X R24, RZ, RZ, R10, P1 ;  /* 0x000000ffff187224 */ /* 0x000fc600008e060a */
[----:B------:R-:W-:Y:S02]  /*1b70*/  IADD3 R11, P1, PT, R2, R17, RZ ;  /* 0x00000011020b7210 */ /* 0x000fe40007f3e0ff */
[-C--:B------:R-:W-:Y:S01]  /*1b80*/  LEA.HI.X.SX32 R20, R3, R9.reuse, 0x1, P2 ;  /* 0x0000000903147211 */ /* 0x080fe200010f0eff */
[C---:B------:R-:W-:Y:S01]  /*1b90*/  IMAD.IADD R3, R17.reuse, 0x1, R4 ;  /* 0x0000000111037824 */ /* 0x040fe200078e0204 */
[----:B------:R-:W-:Y:S02]  /*1ba0*/  LEA.HI.X.SX32 R18, R17, R9, 0x1, P1 ;  /* 0x0000000911127211 */ /* 0x000fe400008f0eff */
[----:B0-----:R-:W-:Y:S02]  /*1bb0*/  LEA R14, P0, R15, UR12, 0x2 ;  /* 0x0000000c0f0e7c11 */ /* 0x001fe4000f8010ff */
[----:B------:R-:W-:Y:S02]  /*1bc0*/  LEA R16, P1, R11, UR14, 0x2 ;  /* 0x0000000e0b107c11 */ /* 0x000fe4000f8210ff */
[----:B------:R-:W-:-:S02]  /*1bd0*/  LEA R22, P2, R13, UR14, 0x2 ;  /* 0x0000000e0d167c11 */ /* 0x000fc4000f8410ff */
[----:B------:R-:W-:Y:S02]  /*1be0*/  LEA.HI.X R15, R15, UR13, R24, 0x2, P0 ;  /* 0x0000000d0f0f7c11 */ /* 0x000fe400080f1418 */
[----:B------:R-:W-:Y:S01]  /*1bf0*/  LEA.HI.X R17, R11, UR15, R18, 0x2, P1 ;  /* 0x0000000f0b117c11 */ /* 0x000fe200088f1412 */
[----:B------:R-:W-:Y:S01]  /*1c00*/  IMAD.IADD R11, R3, 0x1, R4 ;  /* 0x00000001030b7824 */ /* 0x000fe200078e0204 */
[----:B------:R-:W-:Y:S01]  /*1c10*/  IADD3 R19, P0, PT, R2, R3, RZ ;  /* 0x0000000302137210 */ /* 0x000fe20007f1e0ff */
[----:B------:R-:W2:Y:S01]  /*1c20*/  LDG.E R24, desc[UR10][R14.64+0x4] ;  /* 0x0000040a0e187981 */ /* 0x000ea2000c1e1900 */
[----:B------:R-:W-:Y:S02]  /*1c30*/  LEA.HI.X R23, R13, UR15, R20, 0x2, P2 ;  /* 0x0000000f0d177c11 */ /* 0x000fe400090f1414 */
[----:B------:R-:W-:Y:S01]  /*1c40*/  LEA.HI.X.SX32 R20, R3, R9, 0x1, P0 ;  /* 0x0000000903147211 */ /* 0x000fe200000f0eff */
[----:B------:R-:W2:Y:S01]  /*1c50*/  LDG.E R16, desc[UR10][R16.64] ;  /* 0x0000000a10107981 */ /* 0x000ea2000c1e1900 */
[----:B------:R-:W-:-:S02]  /*1c60*/  LEA R18, P0, R19, UR14, 0x2 ;  /* 0x0000000e13127c11 */ /* 0x000fc4000f8010ff */
[----:B------:R-:W-:Y:S01]  /*1c70*/  IADD3 R13, P1, PT, R2, R11, RZ ;  /* 0x0000000b020d7210 */ /* 0x000fe20007f3e0ff */
[----:B------:R-:W3:Y:S01]  /*1c80*/  LDG.E R23, desc[UR10][R22.64] ;  /* 0x0000000a16177981 */ /* 0x000ee2000c1e1900 */
[----:B------:R-:W-:-:S03]  /*1c90*/  LEA.HI.X R19, R19, UR15, R20, 0x2, P0 ;  /* 0x0000000f13137c11 */ /* 0x000fc600080f1414 */
[----:B------:R-:W3:Y:S01]  /*1ca0*/  LDG.E R3, desc[UR10][R14.64] ;  /* 0x0000000a0e037981 */ /* 0x000ee2000c1e1900 */
[----:B------:R-:W-:Y:S02]  /*1cb0*/  LEA.HI.X.SX32 R26, R11, R9, 0x1, P1 ;  /* 0x000000090b1a7211 */ /* 0x000fe400008f0eff */
[C---:B------:R-:W-:Y:S01]  /*1cc0*/  LEA R20, P0, R13.reuse, UR14, 0x2 ;  /* 0x0000000e0d147c11 */ /* 0x040fe2000f8010ff */
[----:B------:R-:W4:Y:S03]  /*1cd0*/  LDG.E R18, desc[UR10][R18.64] ;  /* 0x0000000a12127981 */ /* 0x000f26000c1e1900 */
[----:B------:R-:W-:Y:S01]  /*1ce0*/  LEA.HI.X R21, R13, UR15, R26, 0x2, P0 ;  /* 0x0000000f0d157c11 */ /* 0x000fe200080f141a */
[----:B------:R-:W5:Y:S04]  /*1cf0*/  LDG.E R22, desc[UR10][R14.64+0xc] ;  /* 0x00000c0a0e167981 */ /* 0x000f68000c1e1900 */
[----:B------:R-:W4:Y:S04]  /*1d00*/  LDG.E R26, desc[UR10][R14.64+0x8] ;  /* 0x0000080a0e1a7981 */ /* 0x000f28000c1e1900 */
[----:B------:R-:W5:Y:S01]  /*1d10*/  LDG.E R20, desc[UR10][R20.64] ;  /* 0x0000000a14147981 */ /* 0x000f62000c1e1900 */
[----:B------:R-:W-:Y:S01]  /*1d20*/  UIADD3 UR4, UPT, UPT, UR4, 0x4, URZ ;  /* 0x0000000404047890 */ /* 0x000fe2000fffe0ff */
[----:B---3--:R-:W-:-:S04]  /*1d30*/  FFMA R3, R3, R23, R12 ;  /* 0x0000001703037223 */ /* 0x008fc8000000000c */
[----:B--2---:R-:W-:-:S04]  /*1d40*/  FFMA R3, R24, R16, R3 ;  /* 0x0000001018037223 */ /* 0x004fc80000000003 */
[----:B----4-:R-:W-:-:S04]  /*1d50*/  FFMA R3, R26, R18, R3 ;  /* 0x000000121a037223 */ /* 0x010fc80000000003 */
[----:B-----5:R-:W-:-:S07]  /*1d60*/  FFMA R12, R22, R20, R3 ;  /* 0x00000014160c7223 */ /* 0x020fce0000000003 */
.L_x_7:
[----:B------:R-:W-:Y:S05]  /*1d70*/  BRA.U !UP1, `(.L_x_4) ;  /* 0x0000000109a07547 */ /* 0x000fea000b800000 */
[----:B------:R-:W-:Y:S02]  /*1d80*/  UISETP.NE.AND UP0, UPT, UR7, 0x1, UPT ;  /* 0x000000010700788c */ /* 0x000fe4000bf05270 */
[----:B------:R-:W-:-:S04]  /*1d90*/  ULOP3.LUT UR5, UR6, 0x1, URZ, 0xc0, !UPT ;  /* 0x0000000106057892 */ /* 0x000fc8000f8ec0ff */
[----:B------:R-:W-:-:S03]  /*1da0*/  UISETP.NE.U32.AND UP1, UPT, UR5, 0x1, UPT ;  /* 0x000000010500788c */ /* 0x000fc6000bf25070 */
[----:B------:R-:W-:Y:S08]  /*1db0*/  BRA.U !UP0, `(.L_x_8) ;  /* 0x0000000108587547 */ /* 0x000ff0000b800000 */
[----:B------:R-:W0:Y:S01]  /*1dc0*/  LDCU.128 UR12, c[0x0][0x380] ;  /* 0x00007000ff0c77ac */ /* 0x000e220008000c00 */
[----:B------:R-:W-:Y:S01]  /*1dd0*/  IMAD R11, R4, UR4, RZ ;  /* 0x00000004040b7c24 */ /* 0x000fe2000f8e02ff */
[----:B------:R-:W-:-:S03]  /*1de0*/  IADD3 R3, P1, PT, R8, UR4, RZ ;  /* 0x0000000408037c10 */ /* 0x000fc6000ff3e0ff */
[----:B------:R-:W-:Y:S01]  /*1df0*/  IMAD.IADD R19, R11, 0x1, R4 ;  /* 0x000000010b137824 */ /* 0x000fe200078e0204 */
[----:B------:R-:W-:Y:S01]  /*1e00*/  IADD3 R13, P2, PT, R2, R11, RZ ;  /* 0x0000000b020d7210 */ /* 0x000fe20007f5e0ff */
[----:B------:R-:W-:-:S03]  /*1e10*/  IMAD.X R18, RZ, RZ, R10, P1 ;  /* 0x000000ffff127224 */ /* 0x000fc600008e060a */
[----:B------:R-:W-:Y:S02]  /*1e20*/  LEA.HI.X.SX32 R20, R11, R9, 0x1, P2 ;  /* 0x000000090b147211 */ /* 0x000fe400010f0eff */
[----:B------:R-:W-:Y:S02]  /*1e30*/  IADD3 R11, P1, PT, R2, R19, RZ ;  /* 0x00000013020b7210 */ /* 0x000fe40007f3e0ff */
[----:B0-----:R-:W-:Y:S02]  /*1e40*/  LEA R14, P0, R3, UR12, 0x2 ;  /* 0x0000000c030e7c11 */ /* 0x001fe4000f8010ff */
[----:B------:R-:W-:Y:S02]  /*1e50*/  LEA R16, P2, R13, UR14, 0x2 ;  /* 0x0000000e0d107c11 */ /* 0x000fe4000f8410ff */
[----:B------:R-:W-:Y:S02]  /*1e60*/  LEA.HI.X R15, R3, UR13, R18, 0x2, P0 ;  /* 0x0000000d030f7c11 */ /* 0x000fe400080f1412 */
[----:B------:R-:W-:-:S02]  /*1e70*/  LEA.HI.X R17, R13, UR15, R20, 0x2, P2 ;  /* 0x0000000f0d117c11 */ /* 0x000fc400090f1414 */
[----:B------:R-:W-:Y:S01]  /*1e80*/  LEA R18, P0, R11, UR14, 0x2 ;  /* 0x0000000e0b127c11 */ /* 0x000fe2000f8010ff */
[----:B------:R-:W2:Y:S01]  /*1e90*/  LDG.E R3, desc[UR10][R14.64] ;  /* 0x0000000a0e037981 */ /* 0x000ea2000c1e1900 */
[----:B------:R-:W-:-:S03]  /*1ea0*/  LEA.HI.X.SX32 R20, R19, R9, 0x1, P1 ;  /* 0x0000000913147211 */ /* 0x000fc600008f0eff */
[----:B------:R-:W2:Y:S01]  /*1eb0*/  LDG.E R16, desc[UR10][R16.64] ;  /* 0x0000000a10107981 */ /* 0x000ea2000c1e1900 */
[----:B------:R-:W-:-:S03]  /*1ec0*/  LEA.HI.X R19, R11, UR15, R20, 0x2, P0 ;  /* 0x0000000f0b137c11 */ /* 0x000fc600080f1414 */
[----:B------:R-:W3:Y:S04]  /*1ed0*/  LDG.E R20, desc[UR10][R14.64+0x4] ;  /* 0x0000040a0e147981 */ /* 0x000ee8000c1e1900 */
[----:B------:R-:W3:Y:S01]  /*1ee0*/  LDG.E R18, desc[UR10][R18.64] ;  /* 0x0000000a12127981 */ /* 0x000ee2000c1e1900 */
[----:B------:R-:W-:Y:S01]  /*1ef0*/  UIADD3 UR4, UPT, UPT, UR4, 0x2, URZ ;  /* 0x0000000204047890 */ /* 0x000fe2000fffe0ff */
[----:B--2---:R-:W-:-:S04]  /*1f00*/  FFMA R3, R3, R16, R12 ;  /* 0x0000001003037223 */ /* 0x004fc8000000000c */
[----:B---3--:R-:W-:-:S07]  /*1f10*/  FFMA R12, R20, R18, R3 ;  /* 0x00000012140c7223 */ /* 0x008fce0000000003 */
.L_x_8:
[----:B------:R-:W-:Y:S05]  /*1f20*/  BRA.U UP1, `(.L_x_4) ;  /* 0x0000000101347547 */ /* 0x000fea000b800000 */
[----:B------:R-:W0:Y:S01]  /*1f30*/  LDCU.128 UR12, c[0x0][0x380] ;  /* 0x00007000ff0c77ac */ /* 0x000e220008000c00 */
[----:B------:R-:W-:Y:S01]  /*1f40*/  IMAD R4, R4, UR4, RZ ;  /* 0x0000000404047c24 */ /* 0x000fe2000f8e02ff */
[----:B------:R-:W-:-:S04]  /*1f50*/  IADD3 R11, P1, PT, R8, UR4, RZ ;  /* 0x00000004080b7c10 */ /* 0x000fc8000ff3e0ff */
[----:B------:R-:W-:Y:S01]  /*1f60*/  IADD3 R3, P2, PT, R2, R4, RZ ;  /* 0x0000000402037210 */ /* 0x000fe20007f5e0ff */
[----:B------:R-:W-:-:S03]  /*1f70*/  IMAD.X R14, RZ, RZ, R10, P1 ;  /* 0x000000ffff0e7224 */ /* 0x000fc600008e060a */
[----:B------:R-:W-:Y:S02]  /*1f80*/  LEA.HI.X.SX32 R4, R4, R9, 0x1, P2 ;  /* 0x0000000904047211 */ /* 0x000fe400010f0eff */
[----:B0-----:R-:W-:Y:S02]  /*1f90*/  LEA R8, P0, R11, UR12, 0x2 ;  /* 0x0000000c0b087c11 */ /* 0x001fe4000f8010ff */
[----:B------:R-:W-:Y:S02]  /*1fa0*/  LEA R10, P1, R3, UR14, 0x2 ;  /* 0x0000000e030a7c11 */ /* 0x000fe4000f8210ff */
[----:B------:R-:W-:Y:S02]  /*1fb0*/  LEA.HI.X R9, R11, UR13, R14, 0x2, P0 ;  /* 0x0000000d0b097c11 */ /* 0x000fe400080f140e */
[----:B------:R-:W-:-:S04]  /*1fc0*/  LEA.HI.X R11, R3, UR15, R4, 0x2, P1 ;  /* 0x0000000f030b7c11 */ /* 0x000fc800088f1404 */
[----:B------:R-:W2:Y:S04]  /*1fd0*/  LDG.E R9, desc[UR10][R8.64] ;  /* 0x0000000a08097981 */ /* 0x000ea8000c1e1900 */
[----:B------:R-:W2:Y:S02]  /*1fe0*/  LDG.E R10, desc[UR10][R10.64] ;  /* 0x0000000a0a0a7981 */ /* 0x000ea4000c1e1900 */
[----:B--2---:R-:W-:-:S07]  /*1ff0*/  FFMA R12, R9, R10, R12 ;  /* 0x0000000a090c7223 */ /* 0x004fce000000000c */
.L_x_4:
[----:B------:R-:W0:Y:S01]  /*2000*/  LDCU UR6, c[0x0][0x3a4] ;  /* 0x00007480ff0677ac */ /* 0x000e220008000800 */
[----:B------:R-:W-:Y:S01]  /*2010*/  SHF.R.S32.HI R4, RZ, 0x1f, R2 ;  /* 0x0000001fff047819 */ /* 0x000fe20000011402 */
[----:B------:R-:W-:Y:S01]  /*2020*/  FADD R5, R5, R12 ;  /* 0x0000000c05057221 */ /* 0x000fe20000000000 */
[----:B------:R-:W-:Y:S01]  /*2030*/  FADD R6, R7, R6 ;  /* 0x0000000607067221 */ /* 0x000fe20000000000 */
[----:B------:R-:W1:Y:S03]  /*2040*/  LDCU.64 UR4, c[0x0][0x390] ;  /* 0x00007200ff0477ac */ /* 0x000e660008000a00 */
[----:B------:R-:W-:Y:S01]  /*2050*/  FADD R5, R5, R6 ;  /* 0x0000000605057221 */ /* 0x000fe20000000000 */
[----:B0-----:R-:W-:-:S05]  /*2060*/  IMAD R3, R0, UR6, RZ ;  /* 0x0000000600037c24 */ /* 0x001fca000f8e02ff */
[----:B------:R-:W-:-:S04]  /*2070*/  IADD3 R0, P0, PT, R2, R3, RZ ;  /* 0x0000000302007210 */ /* 0x000fc80007f1e0ff */
[----:B------:R-:W-:Y:S02]  /*2080*/  LEA.HI.X.SX32 R3, R3, R4, 0x1, P0 ;  /* 0x0000000403037211 */ /* 0x000fe400000f0eff */
[----:B-1----:R-:W-:-:S04]  /*2090*/  LEA R2, P0, R0, UR4, 0x2 ;  /* 0x0000000400027c11 */ /* 0x002fc8000f8010ff */
[----:B------:R-:W-:-:S05]  /*20a0*/  LEA.HI.X R3, R0, UR5, R3, 0x2, P0 ;  /* 0x0000000500037c11 */ /* 0x000fca00080f1403 */
[----:B------:R-:W-:Y:S01]  /*20b0*/  STG.E desc[UR10][R2.64], R5 ;  /* 0x0000000502007986 */ /* 0x000fe2000c10190a */
[----:B------:R-:W-:Y:S05]  /*20c0*/  EXIT ;  /* 0x000000000000794d */ /* 0x000fea0003800000 */
.L_x_9:
[----:B------:R-:W-:-:S00]  /*20d0*/  BRA `(.L_x_9) ;  /* 0xfffffffc00fc7947 */ /* 0x000fc0000383ffff */
[----:B------:R-:W-:-:S00]  /*20e0*/  NOP ;  /* 0x0000000000007918 */ /* 0x000fc00000000000 */
        /* <DEDUP_REMOVED lines=9> */
.L_x_33:


//--------------------- .text._Z14MatMulDownLeftPfS_S_iiiii --------------------------
	.section	.text._Z14MatMulDownLeftPfS_S_iiiii,"ax",@progbits
	.align	128
        .global         _Z14MatMulDownLeftPfS_S_iiiii
        .type           _Z14MatMulDownLeftPfS_S_iiiii,@function
        .size           _Z14MatMulDownLeftPfS_S_iiiii,(.L_x_34 - _Z14MatMulDownLeftPfS_S_iiiii)
        .other          _Z14MatMulDownLeftPfS_S_iiiii,@"STO_CUDA_ENTRY STV_DEFAULT"
_Z14MatMulDownLeftPfS_S_iiiii:
.text._Z14MatMulDownLeftPfS_S_iiiii:
[----:B------:R-:W-:Y:S01]  /*0000*/  LDC R1, c[0x0][0x37c] ;  /* 0x0000df00ff017b82 */ /* 0x000fe20000000800 */
[----:B------:R-:W0:Y:S07]  /*0010*/  S2R R37, SR_TID.Y ;  /* 0x0000000000257919 */ /* 0x000e2e0000002200 */
[----:B------:R-:W1:Y:S01]  /*0020*/  LDC R3, c[0x0][0x360] ;  /* 0x0000d800ff037b82 */ /* 0x000e620000000800 */
[----:B------:R-:W2:Y:S01]  /*0030*/  LDCU UR24, c[0x0][0x3a8] ;  /* 0x00007500ff1877ac */ /* 0x000ea20008000800 */
        /* <DEDUP_REMOVED lines=9> */
[----:B---3--:R-:W-:Y:S02]  /*00d0*/  ISETP.GE.AND P0, PT, R2, UR4, PT ;  /* 0x0000000402007c0c */ /* 0x008fe4000bf06270 */
[----:B------:R-:W-:-:S04]  /*00e0*/  LEA R0, R0, 0x4, 0x2 ;  /* 0x0000000400007811 */ /* 0x000fc800078e10ff */
[----:B----4-:R-:W-:-:S13]  /*00f0*/  ISETP.GT.OR P0, PT, R0, UR5, P0 ;  /* 0x0000000500007c0c */ /* 0x010fda0008704670 */
[----:B------:R-:W-:Y:S05]  /*0100*/  @P0 EXIT ;  /* 0x000000000000094d */ /* 0x000fea0003800000 */
[----:B------:R-:W0:Y:S01]  /*0110*/  LDCU UR8, c[0x0][0x398] ;  /* 0x00007300ff0877ac */ /* 0x000e220008000800 */
[----:B------:R-:W-:Y:S01]  /*0120*/  IMAD.MOV.U32 R36, RZ, RZ, RZ ;  /* 0x000000ffff247224 */ /* 0x000fe200078e00ff */
[----:B------:R-:W-:Y:S02]  /*0130*/  CS2R R34, SRZ ;  /* 0x0000000000227805 */ /* 0x000fe4000001ff00 */
[----:B------:R-:W-:Y:S02]  /*0140*/  CS2R R32, SRZ ;  /* 0x0000000000207805 */ /* 0x000fe4000001ff00 */
[----:B------:R-:W-:Y:S02]  /*0150*/  CS2R R26, SRZ ;  /* 0x00000000001a7805 */ /* 0x000fe4000001ff00 */
[----:B------:R-:W-:Y:S01]  /*0160*/  CS2R R24, SRZ ;  /* 0x0000000000187805 */ /* 0x000fe2000001ff00 */
[----:B------:R-:W-:Y:S01]  /*0170*/  IMAD.MOV.U32 R0, RZ, RZ, RZ ;  /* 0x000000ffff007224 */ /* 0x000fe200078e00ff */
[----:B------:R-:W-:-:S02]  /*0180*/  CS2R R2, SRZ ;  /* 0x0000000000027805 */ /* 0x000fc4000001ff00 */
[----:B------:R-:W-:Y:S02]  /*0190*/  CS2R R28, SRZ ;  /* 0x00000000001c7805 */ /* 0x000fe4000001ff00 */
[----:B------:R-:W-:Y:S01]  /*01a0*/  CS2R R30, SRZ ;  /* 0x00000000001e7805 */ /* 0x000fe2000001ff00 */
[----:B------:R-:W1:Y:S01]  /*01b0*/  LDCU.64 UR14, c[0x0][0x358] ;  /* 0x00006b00ff0e77ac */ /* 0x000e620008000a00 */
[----:B------:R-:W-:Y:S01]  /*01c0*/  UMOV UR4, URZ ;  /* 0x000000ff00047c82 */ /* 0x000fe20008000000 */
[----:B0-----:R-:W-:-:S09]  /*01d0*/  UISETP.GE.AND UP0, UPT, UR8, 0x4, UPT ;  /* 0x000000040800788c */ /* 0x001fd2000bf06270 */
[----:B------:R-:W-:Y:S05]  /*01e0*/  BRA.U !UP0, `(.L_x_10) ;  /* 0x0000000d08087547 */ /* 0x000fea000b800000 */
[----:B------:R-:W-:Y:S01]  /*01f0*/  UIADD3 UR6, UPT, UPT, UR8, -0x4, URZ ;  /* 0xfffffffc08067890 */ /* 0x000fe2000fffe0ff */
[----:B------:R-:W-:Y:S01]  /*0200*/  HFMA2 R0, -RZ, RZ, 0, 0 ;  /* 0x00000000ff007431 */ /* 0x000fe200000001ff */
[----:B------:R-:W-:Y:S01]  /*0210*/  UIADD3 UR7, UPT, UPT, UR8, -0x4, URZ ;  /* 0xfffffffc08077890 */ /* 0x000fe2000fffe0ff */
[----:B------:R-:W-:Y:S01]  /*0220*/  CS2R R28, SRZ ;  /* 0x00000000001c7805 */ /* 0x000fe2000001ff00 */
[----:B------:R-:W-:Y:S01]  /*0230*/  UISETP.GE.U32.AND UP1, UPT, UR6, 0x4, UPT ;  /* 0x000000040600788c */ /* 0x000fe2000bf26070 */
[----:B------:R-:W-:Y:S01]  /*0240*/  CS2R R30, SRZ ;  /* 0x00000000001e7805 */ /* 0x000fe2000001ff00 */
[----:B------:R-:W-:Y:S01]  /*0250*/  ULOP3.LUT UR4, UR7, 0xfffffffc, URZ, 0xc0, !UPT ;  /* 0xfffffffc07047892 */ /* 0x000fe2000f8ec0ff */
[----:B------:R-:W-:Y:S02]  /*0260*/  CS2R R32, SRZ ;  /* 0x0000000000207805 */ /* 0x000fe4000001ff00 */
[----:B------:R-:W-:Y:S02]  /*0270*/  CS2R R2, SRZ ;  /* 0x0000000000027805 */ /* 0x000fe4000001ff00 */
[----:B------:R-:W-:-:S02]  /*0280*/  CS2R R24, SRZ ;  /* 0x0000000000187805 */ /* 0x000fc4000001ff00 */
[----:B------:R-:W-:Y:S02]  /*0290*/  CS2R R26, SRZ ;  /* 0x00000000001a7805 */ /* 0x000fe4000001ff00 */
[----:B------:R-:W-:Y:S01]  /*02a0*/  CS2R R34, SRZ ;  /* 0x0000000000227805 */ /* 0x000fe2000001ff00 */
[----:B------:R-:W-:Y:S01]  /*02b0*/  IMAD.MOV.U32 R36, RZ, RZ, RZ ;  /* 0x000000ffff247224 */ /* 0x000fe200078e00ff */
[----:B------:R-:W-:Y:S01]  /*02c0*/  UMOV UR5, URZ ;  /* 0x000000ff00057c82 */ /* 0x000fe20008000000 */
[----:B------:R-:W-:Y:S02]  /*02d0*/  ULOP3.LUT UP0, URZ, UR7, 0x4, URZ, 0xc0, !UPT ;  /* 0x0000000407ff7892 */ /* 0x000fe4000f80c0ff */
[----:B------:R-:W-:Y:S01]  /*02e0*/  UIADD3 UR4, UPT, UPT, UR4, 0x4, URZ ;  /* 0x0000000404047890 */ /* 0x000fe2000fffe0ff */
[----:B------:R-:W-:Y:S11]  /*02f0*/  BRA.U !UP1, `(.L_x_11) ;  /* 0x0000000509e47547 */ /* 0x000ff6000b800000 */
[----:B------:R-:W0:Y:S01]  /*0300*/  LDCU UR25, c[0x0][0x3a4] ;  /* 0x00007480ff1977ac */ /* 0x000e220008000800 */
[----:B------:R-:W-:Y:S01]  /*0310*/  IMAD.MOV.U32 R29, RZ, RZ, RZ ;  /* 0x000000ffff1d7224 */ /* 0x000fe200078e00ff */
[----:B------:R-:W-:Y:S01]  /*0320*/  ULEA.HI UR6, UR6, 0x1, URZ, 0x1e ;  /* 0x0000000106067891 */ /* 0x000fe2000f8ff0ff */
[----:B------:R-:W2:Y:S03]  /*0330*/  LDCU UR9, c[0x0][0x3a4] ;  /* 0x00007480ff0977ac */ /* 0x000ea60008000800 */
[----:B------:R-:W-:Y:S01]  /*0340*/  ULOP3.LUT UR6, UR6, 0x7ffffffe, URZ, 0xc0, !UPT ;  /* 0x7ffffffe06067892 */ /* 0x000fe2000f8ec0ff */
[----:B------:R-:W3:Y:S03]  /*0350*/  LDCU.128 UR16, c[0x0][0x380] ;  /* 0x00007000ff1077ac */ /* 0x000ee60008000c00 */
[----:B------:R-:W-:-:S02]  /*0360*/  UIADD3 UR7, UPT, UPT, -UR6, URZ, URZ ;  /* 0x000000ff06077290 */ /* 0x000fc4000fffe1ff */
[----:B0-----:R-:W-:Y:S02]  /*0370*/  UIMAD UR10, UR25, 0x5, URZ ;  /* 0x00000005190a78a4 */ /* 0x001fe4000f8e02ff */
[----:B------:R-:W-:Y:S02]  /*0380*/  UIMAD UR11, UR25, 0x6, URZ ;  /* 0x00000006190b78a4 */ /* 0x000fe4000f8e02ff */
[----:B------:R-:W-:Y:S02]  /*0390*/  UIMAD UR12, UR25, 0x7, URZ ;  /* 0x00000007190c78a4 */ /* 0x000fe4000f8e02ff */
[----:B------:R-:W-:Y:S02]  /*03a0*/  USHF.L.U32 UR13, UR25, 0x2, URZ ;  /* 0x00000002190d7899 */ /* 0x000fe400080006ff */
[----:B------:R-:W-:Y:S02]  /*03b0*/  USHF.L.U32 UR20, UR25, 0x1, URZ ;  /* 0x0000000119147899 */ /* 0x000fe400080006ff */
[----:B------:R-:W-:Y:S01]  /*03c0*/  UIMAD UR21, UR25, 0x3, URZ ;  /* 0x00000003191578a4 */ /* 0x000fe2000f8e02ff */
[----:B------:R-:W-:Y:S01]  /*03d0*/  UMOV UR6, URZ ;  /* 0x000000ff00067c82 */ /* 0x000fe20008000000 */
[----:B--23--:R-:W-:-:S10]  /*03e0*/  UMOV UR5, URZ ;  /* 0x000000ff00057c82 */ /* 0x00cfd40008000000 */
.L_x_12:
[----:B------:R-:W0:Y:S01]  /*03f0*/  LDC R4, c[0x0][0x364] ;  /* 0x0000d900ff047b82 */ /* 0x000e220000000800 */
[----:B------:R-:W-:-:S07]  /*0400*/  IMAD.U32 R8, RZ, RZ, UR6 ;  /* 0x00000006ff087e24 */ /* 0x000fce000f8e00ff */
[----:B------:R-:W2:Y:S01]  /*0410*/  LDC R5, c[0x0][0x360] ;  /* 0x0000d800ff057b82 */ /* 0x000ea20000000800 */
[----:B0-----:R-:W-:-:S04]  /*0420*/  IMAD R4, R4, UR23, R37 ;  /* 0x0000001704047c24 */ /* 0x001fc8000f8e0225 */
[----:B------:R-:W-:Y:S02]  /*0430*/  VIADD R4, R4, UR24 ;  /* 0x0000001804047c36 */ /* 0x000fe40008000000 */
[----:B--2---:R-:W-:Y:S02]  /*0440*/  IMAD R40, R5, UR22, R38 ;  /* 0x0000001605287c24 */ /* 0x004fe4000f8e0226 */
[----:B------:R-:W-:-:S03]  /*0450*/  IMAD R4, R4, UR25, RZ ;  /* 0x0000001904047c24 */ /* 0x000fc6000f8e02ff */
[----:B------:R-:W-:Y:S02]  /*0460*/  SHF.L.U32 R40, R40, 0x2, RZ ;  /* 0x0000000228287819 */ /* 0x000fe400000006ff */
[----:B------:R-:W-:Y:S02]  /*0470*/  IADD3 R6, P0, PT, R4, UR5, RZ ;  /* 0x0000000504067c10 */ /* 0x000fe4000ff1e0ff */
[----:B------:R-:W-:Y:S02]  /*0480*/  SHF.R.S32.HI R39, RZ, 0x1f, R40 ;  /* 0x0000001fff277819 */ /* 0x000fe40000011428 */
[----:B------:R-:W-:Y:S02]  /*0490*/  IADD3 R5, P1, PT, R40, UR6, RZ ;  /* 0x0000000628057c10 */ /* 0x000fe4000ff3e0ff */
[----:B------:R-:W-:Y:S02]  /*04a0*/  LEA.HI.X.SX32 R7, R4, RZ, 0x1, P0 ;  /* 0x000000ff04077211 */ /* 0x000fe400000f0eff */
[----:B------:R-:W-:-:S02]  /*04b0*/  LEA.HI.X.SX32 R4, R8, R39, 0x1, P1 ;  /* 0x0000002708047211 */ /* 0x000fc400008f0eff */
[C---:B------:R-:W-:Y:S02]  /*04c0*/  LEA R12, P1, R5.reuse, UR18, 0x2 ;  /* 0x00000012050c7c11 */ /* 0x040fe4000f8210ff */
[C---:B------:R-:W-:Y:S02]  /*04d0*/  LEA R20, P0, R6.reuse, UR16, 0x2 ;  /* 0x0000001006147c11 */ /* 0x040fe4000f8010ff */
[----:B------:R-:W-:Y:S02]  /*04e0*/  LEA.HI.X R13, R5, UR19, R4, 0x2, P1 ;  /* 0x00000013050d7c11 */ /* 0x000fe400088f1404 */
[----:B------:R-:W-:-:S04]  /*04f0*/  LEA.HI.X R21, R6, UR17, R7, 0x2, P0 ;  /* 0x0000001106157c11 */ /* 0x000fc800080f1407 */
[----:B-1----:R-:W2:Y:S04]  /*0500*/  LDG.E.128 R12, desc[UR14][R12.64] ;  /* 0x0000000e0c0c7981 */ /* 0x002ea8000c1e1d00 */
[----:B------:R-:W2:Y:S01]  /*0510*/  LDG.E.128 R4, desc[UR14][R20.64] ;  /* 0x0000000e14047981 */ /* 0x000ea2000c1e1d00 */
[----:B------:R-:W-:Y:S01]  /*0520*/  IMAD.U32 R10, RZ, RZ, UR9 ;  /* 0x00000009ff0a7e24 */ /* 0x000fe2000f8e00ff */
[----:B------:R-:W-:-:S04]  /*0530*/  IADD3 R8, P0, PT, R40, UR9, RZ ;  /* 0x0000000928087c10 */ /* 0x000fc8000ff1e0ff */
[----:B------:R-:W-:Y:S02]  /*0540*/  LEA.HI.X.SX32 R9, R10, R39, 0x1, P0 ;  /* 0x000000270a097211 */ /* 0x000fe400000f0eff */
[----:B------:R-:W-:Y:S01]  /*0550*/  LEA R16, P0, R8, UR18, 0x2 ;  /* 0x0000001208107c11 */ /* 0x000fe2000f8010ff */
[----:B------:R-:W-:-:S03]  /*0560*/  IMAD.U32 R10, RZ, RZ, UR20 ;  /* 0x00000014ff0a7e24 */ /* 0x000fc6000f8e00ff */
[----:B------:R-:W-:Y:S02]  /*0570*/  LEA.HI.X R17, R8, UR19, R9, 0x2, P0 ;  /* 0x0000001308117c11 */ /* 0x000fe400080f1409 */
[----:B------:R-:W-:-:S04]  /*0580*/  IADD3 R9, P0, PT, R40, UR20, RZ ;  /* 0x0000001428097c10 */ /* 0x000fc8000ff1e0ff */
[----:B------:R-:W-:Y:S01]  /*0590*/  LEA.HI.X.SX32 R10, R10, R39, 0x1, P0 ;  /* 0x000000270a0a7211 */ /* 0x000fe200000f0eff */
[----:B------:R-:W3:Y:S01]  /*05a0*/  LDG.E.128 R16, desc[UR14][R16.64] ;  /* 0x0000000e10107981 */ /* 0x000ee2000c1e1d00 */
[----:B------:R-:W-:-:S04]  /*05b0*/  LEA R8, P0, R9, UR18, 0x2 ;  /* 0x0000001209087c11 */ /* 0x000fc8000f8010ff */
[----:B------:R-:W-:-:S06]  /*05c0*/  LEA.HI.X R9, R9, UR19, R10, 0x2, P0 ;  /* 0x0000001309097c11 */ /* 0x000fcc00080f140a */
[----:B------:R-:W4:Y:S01]  /*05d0*/  LDG.E.128 R8, desc[UR14][R8.64] ;  /* 0x0000000e08087981 */ /* 0x000f22000c1e1d00 */
[C---:B--2---:R-:W-:Y:S01]  /*05e0*/  FFMA R34, R4.reuse, R12, R34 ;  /* 0x0000000c04227223 */ /* 0x044fe20000000022 */
[C---:B------:R-:W-:Y:S01]  /*05f0*/  FFMA R33, R4.reuse, R13, R33 ;  /* 0x0000000d04217223 */ /* 0x040fe20000000021 */
[C---:B------:R-:W-:Y:S01]  /*0600*/  FFMA R35, R4.reuse, R14, R35 ;  /* 0x0000000e04237223 */ /* 0x040fe20000000023 */
[----:B------:R-:W-:Y:S01]  /*0610*/  FFMA R36, R4, R15, R36 ;  /* 0x0000000f04247223 */ /* 0x000fe20000000024 */
[----:B------:R-:W-:Y:S02]  /*0620*/  MOV R12, UR21 ;  /* 0x00000015000c7c02 */ /* 0x000fe40008000f00 */
[----:B------:R-:W-:-:S04]  /*0630*/  IADD3 R4, P0, PT, R40, UR21, RZ ;  /* 0x0000001528047c10 */ /* 0x000fc8000ff1e0ff */
[----:B------:R-:W-:Y:S02]  /*0640*/  LEA.HI.X.SX32 R13, R12, R39, 0x1, P0 ;  /* 0x000000270c0d7211 */ /* 0x000fe400000f0eff */
[----:B------:R-:W-:-:S04]  /*0650*/  LEA R12, P0, R4, UR18, 0x2 ;  /* 0x00000012040c7c11 */ /* 0x000fc8000f8010ff */
[----:B------:R-:W-:-:S06]  /*0660*/  LEA.HI.X R13, R4, UR19, R13, 0x2, P0 ;  /* 0x00000013040d7c11 */ /* 0x000fcc00080f140d */
[----:B------:R-:W2:Y:S01]  /*0670*/  LDG.E.128 R12, desc[UR14][R12.64] ;  /* 0x0000000e0c0c7981 */ /* 0x000ea2000c1e1d00 */
[----:B------:R-:W-:Y:S01]  /*0680*/  IADD3 R4, P0, PT, R40, UR13, RZ ;  /* 0x0000000d28047c10 */ /* 0x000fe2000ff1e0ff */
[C---:B---3--:R-:W-:Y:S01]  /*0690*/  FFMA R29, R5.reuse, R16, R29 ;  /* 0x00000010051d7223 */ /* 0x048fe2000000001d */
[C---:B------:R-:W-:Y:S01]  /*06a0*/  FFMA R30, R5.reuse, R17, R30 ;  /* 0x00000011051e7223 */ /* 0x040fe2000000001e */
[C---:B----4-:R-:W-:Y:S01]  /*06b0*/  FFMA R28, R6.reuse, R8, R28 ;  /* 0x00000008061c7223 */ /* 0x050fe2000000001c */
[----:B------:R-:W-:Y:S02]  /*06c0*/  IMAD.U32 R8, RZ, RZ, UR13 ;  /* 0x0000000dff087e24 */ /* 0x000fe4000f8e00ff */
[C---:B------:R-:W-:Y:S01]  /*06d0*/  FFMA R31, R5.reuse, R18, R31 ;  /* 0x00000012051f7223 */ /* 0x040fe2000000001f */
[----:B------:R-:W-:Y:S01]  /*06e0*/  FFMA R32, R5, R19, R32 ;  /* 0x0000001305207223 */ /* 0x000fe20000000020 */
[C---:B------:R-:W-:Y:S01]  /*06f0*/  FFMA R3, R6.reuse, R9, R3 ;  /* 0x0000000906037223 */ /* 0x040fe20000000003 */
[----:B------:R-:W-:Y:S01]  /*0700*/  FFMA R2, R6, R10, R2 ;  /* 0x0000000a06027223 */ /* 0x000fe20000000002 */
[----:B------:R-:W-:Y:S01]  /*0710*/  LEA.HI.X.SX32 R5, R8, R39, 0x1, P0 ;  /* 0x0000002708057211 */ /* 0x000fe200000f0eff */
[----:B------:R-:W-:Y:S01]  /*0720*/  FFMA R0, R6, R11, R0 ;  /* 0x0000000b06007223 */ /* 0x000fe20000000000 */
[C---:B------:R-:W-:Y:S01]  /*0730*/  LEA R22, P0, R4.reuse, UR18, 0x2 ;  /* 0x0000001204167c11 */ /* 0x040fe2000f8010ff */
[----:B------:R-:W-:Y:S01]  /*0740*/  IMAD.U32 R6, RZ, RZ, UR10 ;  /* 0x0000000aff067e24 */ /* 0x000fe2000f8e00ff */
[----:B------:R-:W3:Y:S01]  /*0750*/  LDG.E.128 R16, desc[UR14][R20.64+0x10] ;  /* 0x0000100e14107981 */ /* 0x000ee2000c1e1d00 */
[----:B------:R-:W-:Y:S01]  /*0760*/  IMAD.U32 R8, RZ, RZ, UR11 ;  /* 0x0000000bff087e24 */ /* 0x000fe2000f8e00ff */
[----:B------:R-:W-:-:S02]  /*0770*/  LEA.HI.X R23, R4, UR19, R5, 0x2, P0 ;  /* 0x0000001304177c11 */ /* 0x000fc400080f1405 */
[C---:B------:R-:W-:Y:S02]  /*0780*/  IADD3 R4, P0, PT, R40.reuse, UR10, RZ ;  /* 0x0000000a28047c10 */ /* 0x040fe4000ff1e0ff */
[C---:B------:R-:W-:Y:S02]  /*0790*/  IADD3 R5, P1, PT, R40.reuse, UR11, RZ ;  /* 0x0000000b28057c10 */ /* 0x040fe4000ff3e0ff */
[----:B------:R-:W-:Y:S02]  /*07a0*/  IADD3 R40, P2, PT, R40, UR12, RZ ;  /* 0x0000000c28287c10 */ /* 0x000fe4000ff5e0ff */
[----:B------:R-:W-:Y:S01]  /*07b0*/  MOV R10, UR12 ;  /* 0x0000000c000a7c02 */ /* 0x000fe20008000f00 */
[----:B------:R-:W3:Y:S01]  /*07c0*/  LDG.E.128 R20, desc[UR14][R22.64] ;  /* 0x0000000e16147981 */ /* 0x000ee2000c1e1d00 */
[C---:B--2---:R-:W-:Y:S01]  /*07d0*/  FFMA R12, R7.reuse, R12, R24 ;  /* 0x0000000c070c7223 */ /* 0x044fe20000000018 */
[C---:B------:R-:W-:Y:S01]  /*07e0*/  FFMA R13, R7.reuse, R13, R25 ;  /* 0x0000000d070d7223 */ /* 0x040fe20000000019 */
[C---:B------:R-:W-:Y:S01]  /*07f0*/  FFMA R14, R7.reuse, R14, R26 ;  /* 0x0000000e070e7223 */ /* 0x040fe2000000001a */
[----:B------:R-:W-:Y:S01]  /*0800*/  FFMA R15, R7, R15, R27 ;  /* 0x0000000f070f7223 */ /* 0x000fe2000000001b */
[----:B------:R-:W-:-:S02]  /*0810*/  LEA.HI.X.SX32 R7, R6, R39, 0x1, P0 ;  /* 0x0000002706077211 */ /* 0x000fc400000f0eff */
[----:B------:R-:W-:Y:S02]  /*0820*/  LEA.HI.X.SX32 R6, R8, R39, 0x1, P1 ;  /* 0x0000002708067211 */ /* 0x000fe400008f0eff */
[----:B------:R-:W-:-:S04]  /*0830*/  LEA R8, P0, R4, UR18, 0x2 ;  /* 0x0000001204087c11 */ /* 0x000fc8000f8010ff */
[----:B------:R-:W-:Y:S02]  /*0840*/  LEA.HI.X R9, R4, UR19, R7, 0x2, P0 ;  /* 0x0000001304097c11 */ /* 0x000fe400080f1407 */
[C---:B------:R-:W-:Y:S02]  /*0850*/  LEA R4, P0, R5.reuse, UR18, 0x2 ;  /* 0x0000001205047c11 */ /* 0x040fe4000f8010ff */
[----:B------:R-:W-:Y:S02]  /*0860*/  LEA.HI.X.SX32 R39, R10, R39, 0x1, P2 ;  /* 0x000000270a277211 */ /* 0x000fe400010f0eff */
[----:B------:R-:W-:Y:S01]  /*0870*/  LEA.HI.X R5, R5, UR19, R6, 0x2, P0 ;  /* 0x0000001305057c11 */ /* 0x000fe200080f1406 */
[----:B------:R-:W2:Y:S01]  /*0880*/  LDG.E.128 R8, desc[UR14][R8.64] ;  /* 0x0000000e08087981 */ /* 0x000ea2000c1e1d00 */
[----:B------:R-:W-:-:S04]  /*0890*/  LEA R24, P0, R40, UR18, 0x2 ;  /* 0x0000001228187c11 */ /* 0x000fc8000f8010ff */
[----:B------:R-:W-:Y:S01]  /*08a0*/  LEA.HI.X R25, R40, UR19, R39, 0x2, P0 ;  /* 0x0000001328197c11 */ /* 0x000fe200080f1427 */
[----:B------:R-:W4:Y:S05]  /*08b0*/  LDG.E.128 R4, desc[UR14][R4.64] ;  /* 0x0000000e04047981 */ /* 0x000f2a000c1e1d00 */
[----:B------:R-:W5:Y:S01]  /*08c0*/  LDG.E.128 R24, desc[UR14][R24.64] ;  /* 0x0000000e18187981 */ /* 0x000f62000c1e1d00 */
[----:B------:R-:W-:-:S04]  /*08d0*/  UIADD3 UR7, UPT, UPT, UR7, 0x2, URZ ;  /* 0x0000000207077890 */ /* 0x000fc8000fffe0ff */
[----:B------:R-:W-:Y:S01]  /*08e0*/  UISETP.NE.AND UP1, UPT, UR7, URZ, UPT ;  /* 0x000000ff0700728c */ /* 0x000fe2000bf25270 */
[C---:B---3--:R-:W-:Y:S01]  /*08f0*/  FFMA R34, R16.reuse, R20, R34 ;  /* 0x0000001410227223 */ /* 0x048fe20000000022 */
[C---:B------:R-:W-:Y:S01]  /*0900*/  FFMA R33, R16.reuse, R21, R33 ;  /* 0x0000001510217223 */ /* 0x040fe20000000021 */
[C---:B------:R-:W-:Y:S01]  /*0910*/  FFMA R35, R16.reuse, R22, R35 ;  /* 0x0000001610237223 */ /* 0x040fe20000000023 */
[----:B------:R-:W-:Y:S01]  /*0920*/  FFMA R36, R16, R23, R36 ;  /* 0x0000001710247223 */ /* 0x000fe20000000024 */
[----:B------:R-:W-:Y:S02]  /*0930*/  ULEA UR10, UR25, UR10, 0x3 ;  /* 0x0000000a190a7291 */ /* 0x000fe4000f8e18ff */
[----:B------:R-:W-:Y:S02]  /*0940*/  ULEA UR11, UR25, UR11, 0x3 ;  /* 0x0000000b190b7291 */ /* 0x000fe4000f8e18ff */
[----:B------:R-:W-:Y:S02]  /*0950*/  ULEA UR12, UR25, UR12, 0x3 ;  /* 0x0000000c190c7291 */ /* 0x000fe4000f8e18ff */
[----:B------:R-:W-:-:S02]  /*0960*/  ULEA UR13, UR25, UR13, 0x3 ;  /* 0x0000000d190d7291 */ /* 0x000fc4000f8e18ff */
[----:B------:R-:W-:Y:S02]  /*0970*/  UIADD3 UR5, UPT, UPT, UR5, 0x8, URZ ;  /* 0x0000000805057890 */ /* 0x000fe4000fffe0ff */
[----:B------:R-:W-:Y:S02]  /*0980*/  ULEA UR9, UR25, UR9, 0x3 ;  /* 0x0000000919097291 */ /* 0x000fe4000f8e18ff */
[----:B------:R-:W-:Y:S02]  /*0990*/  ULEA UR20, UR25, UR20, 0x3 ;  /* 0x0000001419147291 */ /* 0x000fe4000f8e18ff */
[----:B------:R-:W-:Y:S02]  /*09a0*/  ULEA UR21, UR25, UR21, 0x3 ;  /* 0x0000001519157291 */ /* 0x000fe4000f8e18ff */
[----:B------:R-:W-:Y:S01]  /*09b0*/  ULEA UR6, UR25, UR6, 0x3 ;  /* 0x0000000619067291 */ /* 0x000fe2000f8e18ff */
[C---:B--2---:R-:W-:Y:S01]  /*09c0*/  FFMA R29, R17.reuse, R8, R29 ;  /* 0x00000008111d7223 */ /* 0x044fe2000000001d */
[C---:B------:R-:W-:Y:S01]  /*09d0*/  FFMA R30, R17.reuse, R9, R30 ;  /* 0x00000009111e7223 */ /* 0x040fe2000000001e */
[C---:B------:R-:W-:Y:S01]  /*09e0*/  FFMA R31, R17.reuse, R10, R31 ;  /* 0x0000000a111f7223 */ /* 0x040fe2000000001f */
[----:B------:R-:W-:Y:S01]  /*09f0*/  FFMA R32, R17, R11, R32 ;  /* 0x0000000b11207223 */ /* 0x000fe20000000020 */
[C---:B----4-:R-:W-:Y:S01]  /*0a00*/  FFMA R28, R18.reuse, R4, R28 ;  /* 0x00000004121c7223 */ /* 0x050fe2000000001c */
[C---:B------:R-:W-:Y:S01]  /*0a10*/  FFMA R3, R18.reuse, R5, R3 ;  /* 0x0000000512037223 */ /* 0x040fe20000000003 */
[C---:B------:R-:W-:Y:S01]  /*0a20*/  FFMA R2, R18.reuse, R6, R2 ;  /* 0x0000000612027223 */ /* 0x040fe20000000002 */
[----:B------:R-:W-:Y:S01]  /*0a30*/  FFMA R0, R18, R7, R0 ;  /* 0x0000000712007223 */ /* 0x000fe20000000000 */
[C---:B-----5:R-:W-:Y:S01]  /*0a40*/  FFMA R24, R19.reuse, R24, R12 ;  /* 0x0000001813187223 */ /* 0x060fe2000000000c */
[C---:B------:R-:W-:Y:S01]  /*0a50*/  FFMA R25, R19.reuse, R25, R13 ;  /* 0x0000001913197223 */ /* 0x040fe2000000000d */
[C---:B------:R-:W-:Y:S01]  /*0a60*/  FFMA R26, R19.reuse, R26, R14 ;  /* 0x0000001a131a7223 */ /* 0x040fe2000000000e */
[----:B------:R-:W-:Y:S01]  /*0a70*/  FFMA R27, R19, R27, R15 ;  /* 0x0000001b131b7223 */ /* 0x000fe2000000000f */
[----:B------:R-:W-:Y:S06]  /*0a80*/  BRA.U UP1, `(.L_x_12) ;  /* 0xfffffff901587547 */ /* 0x000fec000b83ffff */
.L_x_11:
[----:B------:R-:W-:Y:S05]  /*0a90*/  BRA.U UP0, `(.L_x_10) ;  /* 0x0000000100dc7547 */ /* 0x000fea000b800000 */
[----:B------:R-:W0:Y:S01]  /*0aa0*/  LDC R4, c[0x0][0x364] ;  /* 0x0000d900ff047b82 */ /* 0x000e220000000800 */
[----:B------:R-:W2:Y:S07]  /*0ab0*/  LDCU.128 UR16, c[0x0][0x380] ;  /* 0x00007000ff1077ac */ /* 0x000eae0008000c00 */
[----:B------:R-:W3:Y:S08]  /*0ac0*/  LDC R5, c[0x0][0x360] ;  /* 0x0000d800ff057b82 */ /* 0x000ef00000000800 */
[----:B------:R-:W4:Y:S01]  /*0ad0*/  LDC R13, c[0x0][0x3a4] ;  /* 0x0000e900ff0d7b82 */ /* 0x000f220000000800 */
[----:B0-----:R-:W-:-:S04]  /*0ae0*/  IMAD R4, R4, UR23, R37 ;  /* 0x0000001704047c24 */ /* 0x001fc8000f8e0225 */
[----:B------:R-:W-:Y:S02]  /*0af0*/  VIADD R4, R4, UR24 ;  /* 0x0000001804047c36 */ /* 0x000fe40008000000 */
[----:B---3--:R-:W-:-:S04]  /*0b00*/  IMAD R14, R5, UR22, R38 ;  /* 0x00000016050e7c24 */ /* 0x008fc8000f8e0226 */
[----:B------:R-:W-:Y:S02]  /*0b10*/  IMAD.SHL.U32 R14, R14, 0x4, RZ ;  /* 0x000000040e0e7824 */ /* 0x000fe400078e00ff */
[----:B----4-:R-:W-:-:S03]  /*0b20*/  IMAD R15, R13, UR5, RZ ;  /* 0x000000050d0f7c24 */ /* 0x010fc6000f8e02ff */
[----:B------:R-:W-:Y:S01]  /*0b30*/  SHF.R.S32.HI R12, RZ, 0x1f, R14 ;  /* 0x0000001fff0c7819 */ /* 0x000fe2000001140e */
[-C--:B------:R-:W-:Y:S01]  /*0b40*/  IMAD R5, R4, R13.reuse, RZ ;  /* 0x0000000d04057224 */ /* 0x080fe200078e02ff */
[----:B------:R-:W-:-:S04]  /*0b50*/  IADD3 R17, PT, PT, R15, R13, RZ ;  /* 0x0000000d0f117210 */ /* 0x000fc80007ffe0ff */
[----:B------:R-:W-:Y:S02]  /*0b60*/  IADD3 R9, P1, PT, R5, UR5, RZ ;  /* 0x0000000505097c10 */ /* 0x000fe4000ff3e0ff */
[----:B------:R-:W-:Y:S01]  /*0b70*/  IADD3 R6, P2, PT, R15, R14, RZ ;  /* 0x0000000e0f067210 */ /* 0x000fe20007f5e0ff */
[--C-:B------:R-:W-:Y:S01]  /*0b80*/  IMAD.IADD R19, R17, 0x1, R13.reuse ;  /* 0x0000000111137824 */ /* 0x100fe200078e020d */
[----:B--2---:R-:W-:Y:S02]  /*0b90*/  LEA R4, P0, R9, UR16, 0x2 ;  /* 0x0000001009047c11 */ /* 0x004fe4000f8010ff */
[----:B------:R-:W-:Y:S01]  /*0ba0*/  LEA.HI.X.SX32 R10, R5, RZ, 0x1, P1 ;  /* 0x000000ff050a7211 */ /* 0x000fe200008f0eff */
[----:B------:R-:W-:Y:S01]  /*0bb0*/  IMAD.IADD R21, R19, 0x1, R13 ;  /* 0x0000000113157824 */ /* 0x000fe200078e020d */
[----:B------:R-:W-:Y:S02]  /*0bc0*/  LEA.HI.X.SX32 R7, R15, R12, 0x1, P2 ;  /* 0x0000000c0f077211 */ /* 0x000fe400010f0eff */
[----:B------:R-:W-:-:S02]  /*0bd0*/  LEA R8, P1, R6, UR18, 0x2 ;  /* 0x0000001206087c11 */ /* 0x000fc4000f8210ff */
[----:B------:R-:W-:Y:S02]  /*0be0*/  LEA.HI.X R5, R9, UR17, R10, 0x2, P0 ;  /* 0x0000001109057c11 */ /* 0x000fe400080f140a */
[----:B------:R-:W-:Y:S02]  /*0bf0*/  LEA.HI.X R9, R6, UR19, R7, 0x2, P1 ;  /* 0x0000001306097c11 */ /* 0x000fe400088f1407 */
[C---:B------:R-:W-:Y:S02]  /*0c00*/  IADD3 R13, P0, PT, R14.reuse, R17, RZ ;  /* 0x000000110e0d7210 */ /* 0x040fe40007f1e0ff */
[C---:B------:R-:W-:Y:S01]  /*0c10*/  IADD3 R15, P1, PT, R14.reuse, R19, RZ ;  /* 0x000000130e0f7210 */ /* 0x040fe20007f3e0ff */
[----:B-1----:R-:W2:Y:S01]  /*0c20*/  LDG.E.128 R4, desc[UR14][R4.64] ;  /* 0x0000000e04047981 */ /* 0x002ea2000c1e1d00 */
[----:B------:R-:W-:Y:S02]  /*0c30*/  IADD3 R14, P2, PT, R14, R21, RZ ;  /* 0x000000150e0e7210 */ /* 0x000fe40007f5e0ff */
[-C--:B------:R-:W-:Y:S01]  /*0c40*/  LEA.HI.X.SX32 R18, R19, R12.reuse, 0x1, P1 ;  /* 0x0000000c13127211 */ /* 0x080fe200008f0eff */
[----:B------:R-:W2:Y:S01]  /*0c50*/  LDG.E.128 R8, desc[UR14][R8.64] ;  /* 0x0000000e08087981 */ /* 0x000ea2000c1e1d00 */
[----:B------:R-:W-:-:S02]  /*0c60*/  LEA.HI.X.SX32 R16, R17, R12, 0x1, P0 ;  /* 0x0000000c11107211 */ /* 0x000fc400000f0eff */
[----:B------:R-:W-:Y:S02]  /*0c70*/  LEA.HI.X.SX32 R19, R21, R12, 0x1, P2 ;  /* 0x0000000c15137211 */ /* 0x000fe400010f0eff */
[----:B------:R-:W-:-:S04]  /*0c80*/  LEA R12, P0, R13, UR18, 0x2 ;  /* 0x000000120d0c7c11 */ /* 0x000fc8000f8010ff */
[----:B------:R-:W-:Y:S02]  /*0c90*/  LEA.HI.X R13, R13, UR19, R16, 0x2, P0 ;  /* 0x000000130d0d7c11 */ /* 0x000fe400080f1410 */
[----:B------:R-:W-:-:S04]  /*0ca0*/  LEA R16, P0, R15, UR18, 0x2 ;  /* 0x000000120f107c11 */ /* 0x000fc8000f8010ff */
[----:B------:R-:W-:Y:S02]  /*0cb0*/  LEA.HI.X R17, R15, UR19, R18, 0x2, P0 ;  /* 0x000000130f117c11 */ /* 0x000fe400080f1412 */
[----:B------:R-:W-:-:S04]  /*0cc0*/  LEA R20, P0, R14, UR18, 0x2 ;  /* 0x000000120e147c11 */ /* 0x000fc8000f8010ff */
[----:B------:R-:W-:Y:S02]  /*0cd0*/  LEA.HI.X R21, R14, UR19, R19, 0x2, P0 ;  /* 0x000000130e157c11 */ /* 0x000fe400080f1413 */
[----:B------:R-:W3:Y:S04]  /*0ce0*/  LDG.E.128 R12, desc[UR14][R12.64] ;  /* 0x0000000e0c0c7981 */ /* 0x000ee8000c1e1d00 */
[----:B------:R-:W4:Y:S04]  /*0cf0*/  LDG.E.128 R16, desc[UR14][R16.64] ;  /* 0x0000000e10107981 */ /* 0x000f28000c1e1d00 */
[----:B------:R-:W5:Y:S01]  /*0d00*/  LDG.E.128 R20, desc[UR14][R20.64] ;  /* 0x0000000e14147981 */ /* 0x000f62000c1e1d00 */
[C---:B--2---:R-:W-:Y:S01]  /*0d10*/  FFMA R34, R4.reuse, R8, R34 ;  /* 0x0000000804227223 */ /* 0x044fe20000000022 */
[C---:B------:R-:W-:Y:S01]  /*0d20*/  FFMA R33, R4.reuse, R9, R33 ;  /* 0x0000000904217223 */ /* 0x040fe20000000021 */
[C---:B------:R-:W-:Y:S01]  /*0d30*/  FFMA R35, R4.reuse, R10, R35 ;  /* 0x0000000a04237223 */ /* 0x040fe20000000023 */
[----:B------:R-:W-:Y:S01]  /*0d40*/  FFMA R36, R4, R11, R36 ;  /* 0x0000000b04247223 */ /* 0x000fe20000000024 */
[C---:B---3--:R-:W-:Y:S01]  /*0d50*/  FFMA R29, R5.reuse, R12, R29 ;  /* 0x0000000c051d7223 */ /* 0x048fe2000000001d */
        /* <DEDUP_REMOVED lines=10> */
[----:B------:R-:W-:-:S07]  /*0e00*/  FFMA R27, R7, R23, R27 ;  /* 0x00000017071b7223 */ /* 0x000fce000000001b */
.L_x_10:
[----:B------:R-:W0:Y:S01]  /*0e10*/  LDC R4, c[0x0][0x364] ;  /* 0x0000d900ff047b82 */ /* 0x000e220000000800 */
[----:B------:R-:W-:-:S07]  /*0e20*/  UISETP.GE.AND UP0, UPT, UR4, UR8, UPT ;  /* 0x000000080400728c */ /* 0x000fce000bf06270 */
[----:B------:R-:W2:Y:S01]  /*0e30*/  LDC R5, c[0x0][0x360] ;  /* 0x0000d800ff057b82 */ /* 0x000ea20000000800 */
[----:B0-----:R-:W-:-:S05]  /*0e40*/  IMAD R17, R4, UR23, R37 ;  /* 0x0000001704117c24 */ /* 0x001fca000f8e0225 */
[----:B------:R-:W-:Y:S01]  /*0e50*/  IADD3 R17, PT, PT, R17, UR24, RZ ;  /* 0x0000001811117c10 */ /* 0x000fe2000fffe0ff */
[----:B--2---:R-:W-:-:S04]  /*0e60*/  IMAD R16, R5, UR22, R38 ;  /* 0x0000001605107c24 */ /* 0x004fc8000f8e0226 */
[----:B------:R-:W-:Y:S01]  /*0e70*/  IMAD.SHL.U32 R16, R16, 0x4, RZ ;  /* 0x0000000410107824 */ /* 0x000fe200078e00ff */
[----:B------:R-:W-:Y:S06]  /*0e80*/  BRA.U UP0, `(.L_x_13) ;  /* 0x0000000d00b87547 */ /* 0x000fec000b800000 */
[----:B------:R-:W-:Y:S02]  /*0e90*/  UIADD3 UR5, UPT, UPT, UR4, -UR8, URZ ;  /* 0x8000000804057290 */ /* 0x000fe4000fffe0ff */
[----:B------:R-:W-:Y:S02]  /*0ea0*/  UIADD3 UR12, UPT, UPT, -UR4, UR8, URZ ;  /* 0x00000008040c7290 */ /* 0x000fe4000fffe1ff */
[----:B------:R-:W-:Y:S02]  /*0eb0*/  UISETP.GT.U32.AND UP1, UPT, UR5, -0x8, UPT ;  /* 0xfffffff80500788c */ /* 0x000fe4000bf24070 */
[----:B------:R-:W-:-:S07]  /*0ec0*/  ULOP3.LUT UP0, UR21, UR12, 0x7, URZ, 0xc0, !UPT ;  /* 0x000000070c157892 */ /* 0x000fce000f80c0ff */
[----:B------:R-:W-:Y:S05]  /*0ed0*/  BRA.U UP1, `(.L_x_14) ;  /* 0x0000000501f07547 */ /* 0x000fea000b800000 */
[----:B------:R-:W0:Y:S01]  /*0ee0*/  LDCU UR22, c[0x0][0x3a4] ;  /* 0x00007480ff1677ac */ /* 0x000e220008000800 */
[----:B------:R-:W-:Y:S01]  /*0ef0*/  SHF.R.S32.HI R18, RZ, 0x1f, R16 ;  /* 0x0000001fff127819 */ /* 0x000fe20000011410 */
[----:B------:R-:W-:Y:S02]  /*0f00*/  UIADD3 UR5, UPT, UPT, UR4, 0x2, URZ ;  /* 0x0000000204057890 */ /* 0x000fe4000fffe0ff */
[----:B------:R-:W-:Y:S02]  /*0f10*/  UIADD3 UR6, UPT, UPT, UR4, 0x3, URZ ;  /* 0x0000000304067890 */ /* 0x000fe4000fffe0ff */
[----:B------:R-:W-:Y:S02]  /*0f20*/  UIADD3 UR7, UPT, UPT, UR4, 0x4, URZ ;  /* 0x0000000404077890 */ /* 0x000fe4000fffe0ff */
[----:B------:R-:W-:Y:S02]  /*0f30*/  UIADD3 UR8, UPT, UPT, UR4, 0x5, URZ ;  /* 0x0000000504087890 */ /* 0x000fe4000fffe0ff */
[----:B------:R-:W-:-:S02]  /*0f40*/  UIADD3 UR9, UPT, UPT, UR4, 0x6, URZ ;  /* 0x0000000604097890 */ /* 0x000fc4000fffe0ff */
[----:B------:R-:W-:Y:S02]  /*0f50*/  UIADD3 UR10, UPT, UPT, UR4, 0x7, URZ ;  /* 0x00000007040a7890 */ /* 0x000fe4000fffe0ff */
[----:B------:R-:W-:Y:S02]  /*0f60*/  ULOP3.LUT UR11, UR12, 0xfffffff8, URZ, 0xc0, !UPT ;  /* 0xfffffff80c0b7892 */ /* 0x000fe4000f8ec0ff */
[----:B0-----:R-:W-:Y:S02]  /*0f70*/  UIMAD UR13, UR4, UR22, URZ ;  /* 0x00000016040d72a4 */ /* 0x001fe4000f8e02ff */
[----:B------:R-:W-:Y:S01]  /*0f80*/  IMAD R19, R17, UR22, RZ ;  /* 0x0000001611137c24 */ /* 0x000fe2000f8e02ff */
[----:B------:R-:W0:Y:S01]  /*0f90*/  LDCU.128 UR16, c[0x0][0x380] ;  /* 0x00007000ff1077ac */ /* 0x000e220008000c00 */
[----:B------:R-:W-:Y:S02]  /*0fa0*/  UIMAD UR5, UR5, UR22, URZ ;  /* 0x00000016050572a4 */ /* 0x000fe4000f8e02ff */
[----:B------:R-:W-:-:S02]  /*0fb0*/  UIMAD UR6, UR6, UR22, URZ ;  /* 0x00000016060672a4 */ /* 0x000fc4000f8e02ff */
[----:B------:R-:W-:Y:S02]  /*0fc0*/  UIMAD UR7, UR7, UR22, URZ ;  /* 0x00000016070772a4 */ /* 0x000fe4000f8e02ff */
[----:B------:R-:W-:Y:S02]  /*0fd0*/  UIMAD UR8, UR8, UR22, URZ ;  /* 0x00000016080872a4 */ /* 0x000fe4000f8e02ff */
[----:B------:R-:W-:Y:S02]  /*0fe0*/  UIMAD UR9, UR9, UR22, URZ ;  /* 0x00000016090972a4 */ /* 0x000fe4000f8e02ff */
[----:B------:R-:W-:Y:S02]  /*0ff0*/  UIMAD UR10, UR10, UR22, URZ ;  /* 0x000000160a0a72a4 */ /* 0x000fe4000f8e02ff */
[----:B------:R-:W-:Y:S02]  /*1000*/  UIADD3 UR11, UPT, UPT, -UR11, URZ, URZ ;  /* 0x000000ff0b0b7290 */ /* 0x000fe4000fffe1ff */
[----:B------:R-:W-:-:S12]  /*1010*/  UIADD3 UR20, UPT, UPT, UR13, UR22, URZ ;  /* 0x000000160d147290 */ /* 0x000fd8000fffe0ff */
.L_x_15:
[C---:B------:R-:W-:Y:S01]  /*1020*/  IADD3 R7, P0, PT, R19.reuse, UR4, RZ ;  /* 0x0000000413077c10 */ /* 0x040fe2000ff1e0ff */
[----:B------:R-:W-:Y:S01]  /*1030*/  IMAD.U32 R9, RZ, RZ, UR13 ;  /* 0x0000000dff097e24 */ /* 0x000fe2000f8e00ff */
[----:B------:R-:W-:Y:S02]  /*1040*/  IADD3 R5, P1, PT, R16, UR13, RZ ;  /* 0x0000000d10057c10 */ /* 0x000fe4000ff3e0ff */
[----:B------:R-:W-:Y:S02]  /*1050*/  LEA.HI.X.SX32 R8, R19, RZ, 0x1, P0 ;  /* 0x000000ff13087211 */ /* 0x000fe400000f0eff */
[----:B0-----:R-:W-:Y:S02]  /*1060*/  LEA R38, P0, R7, UR16, 0x2 ;  /* 0x0000001007267c11 */ /* 0x001fe4000f8010ff */
[----:B------:R-:W-:Y:S02]  /*1070*/  LEA.HI.X.SX32 R6, R9, R18, 0x1, P1 ;  /* 0x0000001209067211 */ /* 0x000fe400008f0eff */
[----:B------:R-:W-:-:S02]  /*1080*/  LEA.HI.X R39, R7, UR17, R8, 0x2, P0 ;  /* 0x0000001107277c11 */ /* 0x000fc400080f1408 */
[----:B------:R-:W-:Y:S02]  /*1090*/  IADD3 R8, P0, PT, R16, UR20, RZ ;  /* 0x0000001410087c10 */ /* 0x000fe4000ff1e0ff */
[----:B------:R-:W-:Y:S01]  /*10a0*/  MOV R9, UR20 ;  /* 0x0000001400097c02 */ /* 0x000fe20008000f00 */
[----:B-1----:R-:W2:Y:S01]  /*10b0*/  LDG.E R22, desc[UR14][R38.64] ;  /* 0x0000000e26167981 */ /* 0x002ea2000c1e1900 */
[----:B------:R-:W-:Y:S02]  /*10c0*/  LEA R4, P1, R5, UR18, 0x2 ;  /* 0x0000001205047c11 */ /* 0x000fe4000f8210ff */
[----:B------:R-:W-:Y:S01]  /*10d0*/  LEA.HI.X.SX32 R9, R9, R18, 0x1, P0 ;  /* 0x0000001209097211 */ /* 0x000fe200000f0eff */
[----:B------:R-:W3:Y:S01]  /*10e0*/  LDG.E R20, desc[UR14][R38.64+0x4] ;  /* 0x0000040e26147981 */ /* 0x000ee2000c1e1900 */
[----:B------:R-:W-:Y:S02]  /*10f0*/  LEA.HI.X R5, R5, UR19, R6, 0x2, P1 ;  /* 0x0000001305057c11 */ /* 0x000fe400088f1406 */
[C---:B------:R-:W-:Y:S01]  /*1100*/  LEA R12, P0, R8.reuse, UR18, 0x2 ;  /* 0x00000012080c7c11 */ /* 0x040fe2000f8010ff */
[----:B------:R-:W-:Y:S01]  /*1110*/  IMAD.U32 R11, RZ, RZ, UR5 ;  /* 0x00000005ff0b7e24 */ /* 0x000fe2000f8e00ff */
[----:B------:R-:W4:Y:S02]  /*1120*/  LDG.E R21, desc[UR14][R38.64+0x8] ;  /* 0x0000080e26157981 */ /* 0x000f24000c1e1900 */
[----:B------:R-:W-:-:S02]  /*1130*/  LEA.HI.X R13, R8, UR19, R9, 0x2, P0 ;  /* 0x00000013080d7c11 */ /* 0x000fc400080f1409 */
[----:B------:R-:W2:Y:S04]  /*1140*/  LDG.E.128 R4, desc[UR14][R4.64] ;  /* 0x0000000e04047981 */ /* 0x000ea8000c1e1d00 */
[----:B------:R-:W3:Y:S01]  /*1150*/  LDG.E.128 R12, desc[UR14][R12.64] ;  /* 0x0000000e0c0c7981 */ /* 0x000ee2000c1e1d00 */
[----:B------:R-:W-:-:S04]  /*1160*/  IADD3 R9, P0, PT, R16, UR5, RZ ;  /* 0x0000000510097c10 */ /* 0x000fc8000ff1e0ff */
[----:B------:R-:W-:Y:S02]  /*1170*/  LEA.HI.X.SX32 R10, R11, R18, 0x1, P0 ;  /* 0x000000120b0a7211 */ /* 0x000fe400000f0eff */
[----:B------:R-:W-:-:S04]  /*1180*/  LEA R8, P0, R9, UR18, 0x2 ;  /* 0x0000001209087c11 */ /* 0x000fc8000f8010ff */
[----:B------:R-:W-:-:S06]  /*1190*/  LEA.HI.X R9, R9, UR19, R10, 0x2, P0 ;  /* 0x0000001309097c11 */ /* 0x000fcc00080f140a */
[----:B------:R-:W4:Y:S01]  /*11a0*/  LDG.E.128 R8, desc[UR14][R8.64] ;  /* 0x0000000e08087981 */ /* 0x000f22000c1e1d00 */
[C---:B--2---:R-:W-:Y:S01]  /*11b0*/  FFMA R4, R22.reuse, R4, R34 ;  /* 0x0000000416047223 */ /* 0x044fe20000000022 */
[C---:B------:R-:W-:Y:S01]  /*11c0*/  FFMA R5, R22.reuse, R5, R33 ;  /* 0x0000000516057223 */ /* 0x040fe20000000021 */
[----:B------:R-:W-:Y:S01]  /*11d0*/  FFMA R33, R22, R7, R36 ;  /* 0x0000000716217223 */ /* 0x000fe20000000024 */
[----:B------:R-:W-:Y:S02]  /*11e0*/  IMAD.U32 R7, RZ, RZ, UR6 ;  /* 0x00000006ff077e24 */ /* 0x000fe4000f8e00ff */
[----:B---3--:R-:W-:Y:S01]  /*11f0*/  FFMA R12, R20, R12, R4 ;  /* 0x0000000c140c7223 */ /* 0x008fe20000000004 */
[----:B------:R-:W-:Y:S01]  /*1200*/  IADD3 R4, P0, PT, R16, UR6, RZ ;  /* 0x0000000610047c10 */ /* 0x000fe2000ff1e0ff */
[----:B------:R-:W-:Y:S01]  /*1210*/  FFMA R6, R22, R6, R35 ;  /* 0x0000000616067223 */ /* 0x000fe20000000023 */
[----:B------:R-:W-:Y:S01]  /*1220*/  FFMA R23, R20, R13, R5 ;  /* 0x0000000d14177223 */ /* 0x000fe20000000005 */
[----:B------:R-:W2:Y:S01]  /*1230*/  LDG.E R22, desc[UR14][R38.64+0xc] ;  /* 0x00000c0e26167981 */ /* 0x000ea2000c1e1900 */
[----:B------:R-:W-:-:S02]  /*1240*/  LEA.HI.X.SX32 R7, R7, R18, 0x1, P0 ;  /* 0x0000001207077211 */ /* 0x000fc400000f0eff */
[C---:B------:R-:W-:Y:S01]  /*1250*/  LEA R34, P0, R4.reuse, UR18, 0x2 ;  /* 0x0000001204227c11 */ /* 0x040fe2000f8010ff */
[----:B------:R-:W3:Y:S03]  /*1260*/  LDG.E R36, desc[UR14][R38.64+0x1c] ;  /* 0x00001c0e26247981 */ /* 0x000ee6000c1e1900 */
[----:B------:R-:W-:Y:S01]  /*1270*/  LEA.HI.X R35, R4, UR19, R7, 0x2, P0 ;  /* 0x0000001304237c11 */ /* 0x000fe200080f1407 */
[----:B------:R-:W-:-:S04]  /*1280*/  FFMA R14, R20, R14, R6 ;  /* 0x0000000e140e7223 */ /* 0x000fc80000000006 */
[----:B------:R0:W2:Y:S01]  /*1290*/  LDG.E.128 R4, desc[UR14][R34.64] ;  /* 0x0000000e22047981 */ /* 0x0000a2000c1e1d00 */
[----:B------:R-:W-:Y:S01]  /*12a0*/  FFMA R33, R20, R15, R33 ;  /* 0x0000000f14217223 */ /* 0x000fe20000000021 */
[----:B------:R-:W-:Y:S02]  /*12b0*/  IADD3 R13, P0, PT, R16, UR7, RZ ;  /* 0x00000007100d7c10 */ /* 0x000fe4000ff1e0ff */
[----:B------:R-:W-:Y:S01]  /*12c0*/  MOV R15, UR7 ;  /* 0x00000007000f7c02 */ /* 0x000fe20008000f00 */
[----:B----4-:R-:W-:-:S03]  /*12d0*/  FFMA R8, R21, R8, R12 ;  /* 0x0000000815087223 */ /* 0x010fc6000000000c */
[----:B------:R-:W-:Y:S02]  /*12e0*/  LEA.HI.X.SX32 R20, R15, R18, 0x1, P0 ;  /* 0x000000120f147211 */ /* 0x000fe400000f0eff */
[----:B------:R-:W-:-:S04]  /*12f0*/  LEA R12, P0, R13, UR18, 0x2 ;  /* 0x000000120d0c7c11 */ /* 0x000fc8000f8010ff */
[----:B------:R-:W-:Y:S01]  /*1300*/  LEA.HI.X R13, R13, UR19, R20, 0x2, P0 ;  /* 0x000000130d0d7c11 */ /* 0x000fe200080f1414 */
[C---:B------:R-:W-:Y:S01]  /*1310*/  FFMA R20, R21.reuse, R9, R23 ;  /* 0x0000000915147223 */ /* 0x040fe20000000017 */
[C---:B------:R-:W-:Y:S01]  /*1320*/  FFMA R10, R21.reuse, R10, R14 ;  /* 0x0000000a150a7223 */ /* 0x040fe2000000000e */
[----:B------:R-:W4:Y:S01]  /*1330*/  LDG.E R23, desc[UR14][R38.64+0x10] ;  /* 0x0000100e26177981 */ /* 0x000f22000c1e1900 */
[----:B------:R-:W-:-:S03]  /*1340*/  FFMA R21, R21, R11, R33 ;  /* 0x0000000b15157223 */ /* 0x000fc60000000021 */
[----:B------:R-:W4:Y:S01]  /*1350*/  LDG.E.128 R12, desc[UR14][R12.64] ;  /* 0x0000000e0c0c7981 */ /* 0x000f22000c1e1d00 */
[----:B------:R-:W-:Y:S01]  /*1360*/  IMAD.U32 R11, RZ, RZ, UR8 ;  /* 0x00000008ff0b7e24 */ /* 0x000fe2000f8e00ff */
[----:B------:R-:W-:-:S04]  /*1370*/  IADD3 R9, P0, PT, R16, UR8, RZ ;  /* 0x0000000810097c10 */ /* 0x000fc8000ff1e0ff */
[----:B0-----:R-:W-:Y:S01]  /*1380*/  LEA.HI.X.SX32 R34, R11, R18, 0x1, P0 ;  /* 0x000000120b227211 */ /* 0x001fe200000f0eff */
[----:B--2---:R-:W-:Y:S01]  /*1390*/  FFMA R4, R22, R4, R8 ;  /* 0x0000000416047223 */ /* 0x004fe20000000008 */
[----:B------:R-:W-:-:S04]  /*13a0*/  LEA R8, P0, R9, UR18, 0x2 ;  /* 0x0000001209087c11 */ /* 0x000fc8000f8010ff */
[----:B------:R-:W-:Y:S01]  /*13b0*/  LEA.HI.X R9, R9, UR19, R34, 0x2, P0 ;  /* 0x0000001309097c11 */ /* 0x000fe200080f1422 */
[C---:B------:R-:W-:Y:S01]  /*13c0*/  FFMA R5, R22.reuse, R5, R20 ;  /* 0x0000000516057223 */ /* 0x040fe20000000014 */
[C---:B------:R-:W-:Y:S01]  /*13d0*/  FFMA R6, R22.reuse, R6, R10 ;  /* 0x0000000616067223 */ /* 0x040fe2000000000a */
[----:B------:R-:W2:Y:S04]  /*13e0*/  LDG.E R20, desc[UR14][R38.64+0x14] ;  /* 0x0000140e26147981 */ /* 0x000ea8000c1e1900 */
[----:B------:R-:W2:Y:S01]  /*13f0*/  LDG.E.128 R8, desc[UR14][R8.64] ;  /* 0x0000000e08087981 */ /* 0x000ea2000c1e1d00 */
[----:B------:R-:W-:Y:S01]  /*1400*/  FFMA R34, R22, R7, R21 ;  /* 0x0000000716227223 */ /* 0x000fe20000000015 */
[----:B------:R-:W-:Y:S02]  /*1410*/  IMAD.U32 R7, RZ, RZ, UR9 ;  /* 0x00000009ff077e24 */ /* 0x000fe4000f8e00ff */
[----:B------:R-:W5:Y:S01]  /*1420*/  LDG.E R21, desc[UR14][R38.64+0x18] ;  /* 0x0000180e26157981 */ /* 0x000f62000c1e1900 */
[C---:B----4-:R-:W-:Y:S01]  /*1430*/  FFMA R22, R23.reuse, R13, R5 ;  /* 0x0000000d17167223 */ /* 0x050fe20000000005 */
[----:B------:R-:W-:Y:S01]  /*1440*/  IADD3 R5, P0, PT, R16, UR9, RZ ;  /* 0x0000000910057c10 */ /* 0x000fe2000ff1e0ff */
[C---:B------:R-:W-:Y:S01]  /*1450*/  FFMA R33, R23.reuse, R14, R6 ;  /* 0x0000000e17217223 */ /* 0x040fe20000000006 */
[----:B------:R-:W-:-:S02]  /*1460*/  FFMA R12, R23, R12, R4 ;  /* 0x0000000c170c7223 */ /* 0x000fc40000000004 */
[-C--:B------:R-:W-:Y:S02]  /*1470*/  LEA.HI.X.SX32 R14, R7, R18.reuse, 0x1, P0 ;  /* 0x00000012070e7211 */ /* 0x080fe400000f0eff */
[C---:B------:R-:W-:Y:S02]  /*1480*/  LEA R4, P0, R5.reuse, UR18, 0x2 ;  /* 0x0000001205047c11 */ /* 0x040fe4000f8010ff */
[----:B------:R-:W-:Y:S02]  /*1490*/  IADD3 R6, P1, PT, R16, UR10, RZ ;  /* 0x0000000a10067c10 */ /* 0x000fe4000ff3e0ff */
[----:B------:R-:W-:Y:S02]  /*14a0*/  MOV R7, UR10 ;  /* 0x0000000a00077c02 */ /* 0x000fe40008000f00 */
[----:B------:R-:W-:Y:S02]  /*14b0*/  LEA.HI.X R5, R5, UR19, R14, 0x2, P0 ;  /* 0x0000001305057c11 */ /* 0x000fe400080f140e */
[----:B------:R-:W-:-:S02]  /*14c0*/  LEA.HI.X.SX32 R7, R7, R18, 0x1, P1 ;  /* 0x0000001207077211 */ /* 0x000fc400008f0eff */
[----:B------:R-:W-:Y:S01]  /*14d0*/  LEA R14, P0, R6, UR18, 0x2 ;  /* 0x00000012060e7c11 */ /* 0x000fe2000f8010ff */
[----:B------:R-:W-:-:S03]  /*14e0*/  FFMA R23, R23, R15, R34 ;  /* 0x0000000f17177223 */ /* 0x000fc60000000022 */
[----:B------:R-:W-:Y:S02]  /*14f0*/  LEA.HI.X R15, R6, UR19, R7, 0x2, P0 ;  /* 0x00000013060f7c11 */ /* 0x000fe400080f1407 */
[----:B------:R-:W5:Y:S01]  /*1500*/  LDG.E.128 R4, desc[UR14][R4.64] ;  /* 0x0000000e04047981 */ /* 0x000f62000c1e1d00 */
[----:B--2---:R-:W-:-:S03]  /*1510*/  FFMA R8, R20, R8, R12 ;  /* 0x0000000814087223 */ /* 0x004fc6000000000c */
[----:B------:R-:W3:Y:S01]  /*1520*/  LDG.E.128 R12, desc[UR14][R14.64] ;  /* 0x0000000e0e0c7981 */ /* 0x000ee2000c1e1d00 */
[----:B------:R-:W-:Y:S01]  /*1530*/  UIADD3 UR11, UPT, UPT, UR11, 0x8, URZ ;  /* 0x000000080b0b7890 */ /* 0x000fe2000fffe0ff */
[C---:B------:R-:W-:Y:S01]  /*1540*/  FFMA R22, R20.reuse, R9, R22 ;  /* 0x0000000914167223 */ /* 0x040fe20000000016 */
[C---:B------:R-:W-:Y:S02]  /*1550*/  FFMA R33, R20.reuse, R10, R33 ;  /* 0x0000000a14217223 */ /* 0x040fe40000000021 */
[----:B------:R-:W-:Y:S01]  /*1560*/  UISETP.NE.AND UP1, UPT, UR11, URZ, UPT ;  /* 0x000000ff0b00728c */ /* 0x000fe2000bf25270 */
[----:B------:R-:W-:Y:S01]  /*1570*/  FFMA R20, R20, R11, R23 ;  /* 0x0000000b14147223 */ /* 0x000fe20000000017 */
[----:B------:R-:W-:Y:S02]  /*1580*/  UIADD3 UR4, UPT, UPT, UR4, 0x8, URZ ;  /* 0x0000000804047890 */ /* 0x000fe4000fffe0ff */
[----:B------:R-:W-:Y:S02]  /*1590*/  ULEA UR20, UR22, UR20, 0x3 ;  /* 0x0000001416147291 */ /* 0x000fe4000f8e18ff */
[----:B------:R-:W-:-:S02]  /*15a0*/  ULEA UR5, UR22, UR5, 0x3 ;  /* 0x0000000516057291 */ /* 0x000fc4000f8e18ff */
[----:B------:R-:W-:Y:S02]  /*15b0*/  ULEA UR6, UR22, UR6, 0x3 ;  /* 0x0000000616067291 */ /* 0x000fe4000f8e18ff */
[----:B------:R-:W-:Y:S02]  /*15c0*/  ULEA UR7, UR22, UR7, 0x3 ;  /* 0x0000000716077291 */ /* 0x000fe4000f8e18ff */
[----:B------:R-:W-:Y:S02]  /*15d0*/  ULEA UR8, UR22, UR8, 0x3 ;  /* 0x0000000816087291 */ /* 0x000fe4000f8e18ff */
[----:B------:R-:W-:Y:S02]  /*15e0*/  ULEA UR9, UR22, UR9, 0x3 ;  /* 0x0000000916097291 */ /* 0x000fe4000f8e18ff */
[----:B------:R-:W-:Y:S01]  /*15f0*/  ULEA UR10, UR22, UR10, 0x3 ;  /* 0x0000000a160a7291 */ /* 0x000fe2000f8e18ff */
[C---:B-----5:R-:W-:Y:S01]  /*1600*/  FFMA R9, R21.reuse, R4, R8 ;  /* 0x0000000415097223 */ /* 0x060fe20000000008 */
[C---:B------:R-:W-:Y:S01]  /*1610*/  FFMA R22, R21.reuse, R5, R22 ;  /* 0x0000000515167223 */ /* 0x040fe20000000016 */
[C---:B------:R-:W-:Y:S01]  /*1620*/  FFMA R35, R21.reuse, R6, R33 ;  /* 0x0000000615237223 */ /* 0x040fe20000000021 */
[----:B------:R-:W-:Y:S01]  /*1630*/  FFMA R20, R21, R7, R20 ;  /* 0x0000000715147223 */ /* 0x000fe20000000014 */
[----:B------:R-:W-:Y:S01]  /*1640*/  ULEA UR13, UR22, UR13, 0x3 ;  /* 0x0000000d160d7291 */ /* 0x000fe2000f8e18ff */
[C---:B---3--:R-:W-:Y:S01]  /*1650*/  FFMA R34, R36.reuse, R12, R9 ;  /* 0x0000000c24227223 */ /* 0x048fe20000000009 */
[C---:B------:R-:W-:Y:S01]  /*1660*/  FFMA R33, R36.reuse, R13, R22 ;  /* 0x0000000d24217223 */ /* 0x040fe20000000016 */
[C---:B------:R-:W-:Y:S01]  /*1670*/  FFMA R35, R36.reuse, R14, R35 ;  /* 0x0000000e24237223 */ /* 0x040fe20000000023 */
[----:B------:R-:W-:Y:S01]  /*1680*/  FFMA R36, R36, R15, R20 ;  /* 0x0000000f24247223 */ /* 0x000fe20000000014 */
[----:B------:R-:W-:Y:S07]  /*1690*/  BRA.U UP1, `(.L_x_15) ;  /* 0xfffffff901607547 */ /* 0x000fee000b83ffff */
.L_x_14:
[----:B------:R-:W-:Y:S05]  /*16a0*/  BRA.U !UP0, `(.L_x_13) ;  /* 0x0000000508b07547 */ /* 0x000fea000b800000 */
[----:B------:R-:W0:Y:S01]  /*16b0*/  LDC R21, c[0x0][0x3a4] ;  /* 0x0000e900ff157b82 */ /* 0x000e220000000800 */
[----:B------:R-:W-:Y:S01]  /*16c0*/  UISETP.GE.U32.AND UP0, UPT, UR21, 0x4, UPT ;  /* 0x000000041500788c */ /* 0x000fe2000bf06070 */
[----:B------:R-:W-:Y:S01]  /*16d0*/  SHF.R.S32.HI R18, RZ, 0x1f, R16 ;  /* 0x0000001fff127819 */ /* 0x000fe20000011410 */
[----:B------:R-:W-:-:S04]  /*16e0*/  ULOP3.LUT UR6, UR12, 0x3, URZ, 0xc0, !UPT ;  /* 0x000000030c067892 */ /* 0x000fc8000f8ec0ff */
[----:B------:R-:W-:Y:S01]  /*16f0*/  UISETP.NE.AND UP1, UPT, UR6, URZ, UPT ;  /* 0x000000ff0600728c */ /* 0x000fe2000bf25270 */
[----:B0-----:R-:W-:-:S05]  /*1700*/  IMAD R20, R17, R21, RZ ;  /* 0x0000001511147224 */ /* 0x001fca00078e02ff */
[----:B------:R-:W-:Y:S01]  /*1710*/  SHF.R.S32.HI R19, RZ, 0x1f, R20 ;  /* 0x0000001fff137819 */ /* 0x000fe20000011414 */
[----:B------:R-:W-:Y:S06]  /*1720*/  BRA.U !UP0, `(.L_x_16) ;  /* 0x0000000108c87547 */ /* 0x000fec000b800000 */
        /* <DEDUP_REMOVED lines=12> */
[----:B------:R-:W-:Y:S01]  /*17f0*/  LEA.HI.X.SX32 R6, R14, R18, 0x1, P2 ;  /* 0x000000120e067211 */ /* 0x000fe200010f0eff */
[----:B-1----:R-:W2:Y:S01]  /*1800*/  LDG.E R23, desc[UR14][R12.64] ;  /* 0x0000000e0c177981 */ /* 0x002ea2000c1e1900 */
[----:B------:R-:W-:-:S03]  /*1810*/  LEA R4, P0, R5, UR10, 0x2 ;  /* 0x0000000a05047c11 */ /* 0x000fc6000f8010ff */
[----:B------:R-:W2:Y:S01]  /*1820*/  LDG.E.128 R8, desc[UR14][R8.64] ;  /* 0x0000000e08087981 */ /* 0x000ea2000c1e1d00 */
[----:B------:R-:W-:-:S03]  /*1830*/  LEA.HI.X R5, R5, UR11, R6, 0x2, P0 ;  /* 0x0000000b05057c11 */ /* 0x000fc600080f1406 */
[----:B------:R-:W3:Y:S04]  /*1840*/  LDG.E R22, desc[UR14][R12.64+0x4] ;  /* 0x0000040e0c167981 */ /* 0x000ee8000c1e1900 */
[----:B------:R-:W3:Y:S01]  /*1850*/  LDG.E.128 R4, desc[UR14][R4.64] ;  /* 0x0000000e04047981 */ /* 0x000ee2000c1e1d00 */
[----:B------:R-:W-:Y:S01]  /*1860*/  IADD3 R15, PT, PT, R14, R21, RZ ;  /* 0x000000150e0f7210 */ /* 0x000fe20007ffe0ff */
[C---:B--2---:R-:W-:Y:S01]  /*1870*/  FFMA R8, R23.reuse, R8, R34 ;  /* 0x0000000817087223 */ /* 0x044fe20000000022 */
[C---:B------:R-:W-:Y:S01]  /*1880*/  FFMA R9, R23.reuse, R9, R33 ;  /* 0x0000000917097223 */ /* 0x040fe20000000021 */
[C---:B------:R-:W-:Y:S01]  /*1890*/  FFMA R10, R23.reuse, R10, R35 ;  /* 0x0000000a170a7223 */ /* 0x040fe20000000023 */
[----:B------:R-:W-:Y:S01]  /*18a0*/  FFMA R23, R23, R11, R36 ;  /* 0x0000000b17177223 */ /* 0x000fe20000000024 */
[----:B------:R-:W-:Y:S01]  /*18b0*/  IADD3 R11, P0, PT, R16, R15, RZ ;  /* 0x0000000f100b7210 */ /* 0x000fe20007f1e0ff */
[C---:B------:R-:W-:Y:S01]  /*18c0*/  IMAD.IADD R35, R15.reuse, 0x1, R21 ;  /* 0x000000010f237824 */ /* 0x040fe200078e0215 */
[----:B------:R-:W2:Y:S01]  /*18d0*/  LDG.E R33, desc[UR14][R12.64+0x8] ;  /* 0x0000080e0c217981 */ /* 0x000ea2000c1e1900 */
[C---:B---3--:R-:W-:Y:S01]  /*18e0*/  FFMA R4, R22.reuse, R4, R8 ;  /* 0x0000000416047223 */ /* 0x048fe20000000008 */
[----:B------:R-:W-:Y:S01]  /*18f0*/  LEA.HI.X.SX32 R34, R15, R18, 0x1, P0 ;  /* 0x000000120f227211 */ /* 0x000fe200000f0eff */
[----:B------:R-:W-:Y:S01]  /*1900*/  FFMA R5, R22, R5, R9 ;  /* 0x0000000516057223 */ /* 0x000fe20000000009 */
[----:B------:R-:W-:Y:S01]  /*1910*/  LEA R8, P0, R11, UR10, 0x2 ;  /* 0x0000000a0b087c11 */ /* 0x000fe2000f8010ff */
[----:B------:R0:W3:Y:S01]  /*1920*/  LDG.E R36, desc[UR14][R12.64+0xc] ;  /* 0x00000c0e0c247981 */ /* 0x0000e2000c1e1900 */
[----:B------:R-:W-:-:S02]  /*1930*/  IADD3 R14, P1, PT, R16, R35, RZ ;  /* 0x00000023100e7210 */ /* 0x000fc40007f3e0ff */
[----:B------:R-:W-:Y:S02]  /*1940*/  LEA.HI.X R9, R11, UR11, R34, 0x2, P0 ;  /* 0x0000000b0b097c11 */ /* 0x000fe400080f1422 */
[----:B------:R-:W-:Y:S01]  /*1950*/  LEA.HI.X.SX32 R35, R35, R18, 0x1, P1 ;  /* 0x0000001223237211 */ /* 0x000fe200008f0eff */
[----:B------:R-:W-:-:S03]  /*1960*/  FFMA R6, R22, R6, R10 ;  /* 0x0000000616067223 */ /* 0x000fc6000000000a */
[----:B------:R-:W2:Y:S01]  /*1970*/  LDG.E.128 R8, desc[UR14][R8.64] ;  /* 0x0000000e08087981 */ /* 0x000ea2000c1e1d00 */
[----:B0-----:R-:W-:-:S04]  /*1980*/  LEA R12, P0, R14, UR10, 0x2 ;  /* 0x0000000a0e0c7c11 */ /* 0x001fc8000f8010ff */
[----:B------:R-:W-:-:S06]  /*1990*/  LEA.HI.X R13, R14, UR11, R35, 0x2, P0 ;  /* 0x0000000b0e0d7c11 */ /* 0x000fcc00080f1423 */
[----:B------:R-:W3:Y:S01]  /*19a0*/  LDG.E.128 R12, desc[UR14][R12.64] ;  /* 0x0000000e0c0c7981 */ /* 0x000ee2000c1e1d00 */
[----:B------:R-:W-:Y:S01]  /*19b0*/  FFMA R22, R22, R7, R23 ;  /* 0x0000000716167223 */ /* 0x000fe20000000017 */
[----:B------:R-:W-:Y:S01]  /*19c0*/  UIADD3 UR4, UPT, UPT, UR4, 0x4, URZ ;  /* 0x0000000404047890 */ /* 0x000fe2000fffe0ff */
[C---:B--2---:R-:W-:Y:S01]  /*19d0*/  FFMA R7, R33.reuse, R8, R4 ;  /* 0x0000000821077223 */ /* 0x044fe20000000004 */
[C---:B------:R-:W-:Y:S01]  /*19e0*/  FFMA R4, R33.reuse, R9, R5 ;  /* 0x0000000921047223 */ /* 0x040fe20000000005 */
[C---:B------:R-:W-:Y:S01]  /*19f0*/  FFMA R35, R33.reuse, R10, R6 ;  /* 0x0000000a21237223 */ /* 0x040fe20000000006 */
[----:B------:R-:W-:Y:S01]  /*1a00*/  FFMA R22, R33, R11, R22 ;  /* 0x0000000b21167223 */ /* 0x000fe20000000016 */
[C---:B---3--:R-:W-:Y:S01]  /*1a10*/  FFMA R34, R36.reuse, R12, R7 ;  /* 0x0000000c24227223 */ /* 0x048fe20000000007 */
[C---:B------:R-:W-:Y:S01]  /*1a20*/  FFMA R33, R36.reuse, R13, R4 ;  /* 0x0000000d24217223 */ /* 0x040fe20000000004 */
[C---:B------:R-:W-:Y:S01]  /*1a30*/  FFMA R35, R36.reuse, R14, R35 ;  /* 0x0000000e24237223 */ /* 0x040fe20000000023 */
[----:B------:R-:W-:-:S07]  /*1a40*/  FFMA R36, R36, R15, R22 ;  /* 0x0000000f24247223 */ /* 0x000fce0000000016 */
.L_x_16:
        /* <DEDUP_REMOVED lines=8> */
[C---:B------:R-:W-:Y:S01]  /*1ad0*/  IMAD.IADD R9, R7.reuse, 0x1, R21 ;  /* 0x0000000107097824 */ /* 0x040fe200078e0215 */
[C---:B------:R-:W-:Y:S02]  /*1ae0*/  IADD3 R8, P2, PT, R16.reuse, R7, RZ ;  /* 0x0000000710087210 */ /* 0x040fe40007f5e0ff */
[----:B------:R-:W-:Y:S02]  /*1af0*/  IADD3.X R6, PT, PT, RZ, R19, RZ, P1, !PT ;  /* 0x00000013ff067210 */ /* 0x000fe40000ffe4ff */
[----:B------:R-:W-:Y:S02]  /*1b00*/  LEA.HI.X.SX32 R7, R7, R18, 0x1, P2 ;  /* 0x0000001207077211 */ /* 0x000fe400010f0eff */
[----:B------:R-:W-:-:S04]  /*1b10*/  IADD3 R12, P1, PT, R16, R9, RZ ;  /* 0x00000009100c7210 */ /* 0x000fc80007f3e0ff */
[----:B------:R-:W-:Y:S02]  /*1b20*/  LEA.HI.X.SX32 R9, R9, R18, 0x1, P1 ;  /* 0x0000001209097211 */ /* 0x000fe400008f0eff */
[C---:B0-----:R-:W-:Y:S02]  /*1b30*/  LEA R10, P0, R5.reuse, UR8, 0x2 ;  /* 0x00000008050a7c11 */ /* 0x041fe4000f8010ff */
[C---:B------:R-:W-:Y:S02]  /*1b40*/  LEA R4, P2, R8.reuse, UR10, 0x2 ;  /* 0x0000000a08047c11 */ /* 0x040fe4000f8410ff */
[----:B------:R-:W-:Y:S02]  /*1b50*/  LEA.HI.X R11, R5, UR9, R6, 0x2, P0 ;  /* 0x00000009050b7c11 */ /* 0x000fe400080f1406 */
[----:B------:R-:W-:Y:S02]  /*1b60*/  LEA.HI.X R5, R8, UR11, R7, 0x2, P2 ;  /* 0x0000000b08057c11 */ /* 0x000fe400090f1407 */
[C---:B------:R-:W-:Y:S01]  /*1b70*/  LEA R8, P0, R12.reuse, UR10, 0x2 ;  /* 0x0000000a0c087c11 */ /* 0x040fe2000f8010ff */
[----:B-1----:R-:W2:Y:S03]  /*1b80*/  LDG.E R13, desc[UR14][R10.64] ;  /* 0x0000000e0a0d7981 */ /* 0x002ea6000c1e1900 */
[----:B------:R-:W-:Y:S01]  /*1b90*/  LEA.HI.X R9, R12, UR11, R9, 0x2, P0 ;  /* 0x0000000b0c097c11 */ /* 0x000fe200080f1409 */
[----:B------:R-:W2:Y:S04]  /*1ba0*/  LDG.E.128 R4, desc[UR14][R4.64] ;  /* 0x0000000e04047981 */ /* 0x000ea8000c1e1d00 */
[----:B------:R-:W3:Y:S04]  /*1bb0*/  LDG.E R12, desc[UR14][R10.64+0x4] ;  /* 0x0000040e0a0c7981 */ /* 0x000ee8000c1e1900 */
[----:B------:R-:W3:Y:S01]  /*1bc0*/  LDG.E.128 R8, desc[UR14][R8.64] ;  /* 0x0000000e08087981 */ /* 0x000ee2000c1e1d00 */
        /* <DEDUP_REMOVED lines=9> */
.L_x_17:
[----:B------:R-:W-:Y:S05]  /*1c60*/  BRA.U UP1, `(.L_x_13) ;  /* 0x0000000101407547 */ /* 0x000fea000b800000 */
[----:B------:R-:W0:Y:S01]  /*1c70*/  LDCU.128 UR8, c[0x0][0x380] ;  /* 0x00007000ff0877ac */ /* 0x000e220008000c00 */
[----:B------:R-:W-:Y:S01]  /*1c80*/  IMAD R21, R21, UR4, RZ ;  /* 0x0000000415157c24 */ /* 0x000fe2000f8e02ff */
[----:B------:R-:W-:-:S04]  /*1c90*/  IADD3 R20, P1, PT, R20, UR4, RZ ;  /* 0x0000000414147c10 */ /* 0x000fc8000ff3e0ff */
[----:B------:R-:W-:Y:S01]  /*1ca0*/  IADD3 R7, P2, PT, R16, R21, RZ ;  /* 0x0000001510077210 */ /* 0x000fe20007f5e0ff */
[----:B------:R-:W-:-:S03]  /*1cb0*/  IMAD.X R19, RZ, RZ, R19, P1 ;  /* 0x000000ffff137224 */ /* 0x000fc600008e0613 */
[----:B------:R-:W-:Y:S02]  /*1cc0*/  LEA.HI.X.SX32 R18, R21, R18, 0x1, P2 ;  /* 0x0000001215127211 */ /* 0x000fe400010f0eff */
[C---:B0-----:R-:W-:Y:S02]  /*1cd0*/  LEA R4, P0, R20.reuse, UR8, 0x2 ;  /* 0x0000000814047c11 */ /* 0x041fe4000f8010ff */
[C---:B------:R-:W-:Y:S02]  /*1ce0*/  LEA R6, P1, R7.reuse, UR10, 0x2 ;  /* 0x0000000a07067c11 */ /* 0x040fe4000f8210ff */
[----:B------:R-:W-:Y:S02]  /*1cf0*/  LEA.HI.X R5, R20, UR9, R19, 0x2, P0 ;  /* 0x0000000914057c11 */ /* 0x000fe400080f1413 */
[----:B------:R-:W-:-:S03]  /*1d00*/  LEA.HI.X R7, R7, UR11, R18, 0x2, P1 ;  /* 0x0000000b07077c11 */ /* 0x000fc600088f1412 */
[----:B-1----:R-:W2:Y:S04]  /*1d10*/  LDG.E R9, desc[UR14][R4.64] ;  /* 0x0000000e04097981 */ /* 0x002ea8000c1e1900 */
[----:B------:R-:W2:Y:S02]  /*1d20*/  LDG.E.128 R4, desc[UR14][R6.64] ;  /* 0x0000000e06047981 */ /* 0x000ea4000c1e1d00 */
[C---:B--2---:R-:W-:Y:S01]  /*1d30*/  FFMA R34, R9.reuse, R4, R34 ;  /* 0x0000000409227223 */ /* 0x044fe20000000022 */
[C---:B------:R-:W-:Y:S01]  /*1d40*/  FFMA R33, R9.reuse, R5, R33 ;  /* 0x0000000509217223 */ /* 0x040fe20000000021 */
[C---:B------:R-:W-:Y:S01]  /*1d50*/  FFMA R35, R9.reuse, R6, R35 ;  /* 0x0000000609237223 */ /* 0x040fe20000000023 */
[----:B------:R-:W-:-:S07]  /*1d60*/  FFMA R36, R9, R7, R36 ;  /* 0x0000000709247223 */ /* 0x000fce0000000024 */
.L_x_13:
[----:B------:R-:W0:Y:S01]  /*1d70*/  LDCU UR6, c[0x0][0x3a4] ;  /* 0x00007480ff0677ac */ /* 0x000e220008000800 */
[----:B------:R-:W-:Y:S01]  /*1d80*/  FADD R29, R29, R34 ;  /* 0x000000221d1d7221 */ /* 0x000fe20000000000 */
[----:B------:R-:W-:Y:S01]  /*1d90*/  FADD R30, R30, R33 ;  /* 0x000000211e1e7221 */ /* 0x000fe20000000000 */
[----:B------:R-:W-:Y:S01]  /*1da0*/  FADD R31, R31, R35 ;  /* 0x000000231f1f7221 */ /* 0x000fe20000000000 */
[----:B------:R-:W2:Y:S01]  /*1db0*/  LDCU.64 UR4, c[0x0][0x390] ;  /* 0x00007200ff0477ac */ /* 0x000ea20008000a00 */
[----:B------:R-:W-:Y:S01]  /*1dc0*/  FADD R32, R32, R36 ;  /* 0x0000002420207221 */ /* 0x000fe20000000000 */
        /* <DEDUP_REMOVED lines=8> */
[----:B0-----:R-:W-:-:S05]  /*1e50*/  IMAD R5, R17, UR6, RZ ;  /* 0x0000000611057c24 */ /* 0x001fca000f8e02ff */
[----:B------:R-:W-:Y:S02]  /*1e60*/  SHF.R.S32.HI R7, RZ, 0x1f, R5 ;  /* 0x0000001fff077819 */ /* 0x000fe40000011405 */
[----:B------:R-:W-:-:S04]  /*1e70*/  IADD3 R5, P0, PT, R16, R5, RZ ;  /* 0x0000000510057210 */ /* 0x000fc80007f1e0ff */
[----:B------:R-:W-:Y:S02]  /*1e80*/  LEA.HI.X.SX32 R16, R16, R7, 0x1, P0 ;  /* 0x0000000710107211 */ /* 0x000fe400000f0eff */
[----:B--2---:R-:W-:-:S04]  /*1e90*/  LEA R4, P0, R5, UR4, 0x2 ;  /* 0x0000000405047c11 */ /* 0x004fc8000f8010ff */
[----:B------:R-:W-:-:S05]  /*1ea0*/  LEA.HI.X R5, R5, UR5, R16, 0x2, P0 ;  /* 0x0000000505057c11 */ /* 0x000fca00080f1410 */
[----:B-1----:R-:W-:Y:S01]  /*1eb0*/  STG.E.128 desc[UR14][R4.64], R24 ;  /* 0x0000001804007986 */ /* 0x002fe2000c101d0e */
[----:B------:R-:W-:Y:S05]  /*1ec0*/  EXIT ;  /* 0x000000000000794d */ /* 0x000fea0003800000 */
.L_x_18:
        /* <DEDUP_REMOVED lines=11> */
.L_x_34:


//--------------------- .text._Z14MatMulTopRightPfS_S_iiiii --------------------------
	.section	.text._Z14MatMulTopRightPfS_S_iiiii,"ax",@progbits
	.align	128
        .global         _Z14MatMulTopRightPfS_S_iiiii
        .type           _Z14MatMulTopRightPfS_S_iiiii,@function
        .size           _Z14MatMulTopRightPfS_S_iiiii,(.L_x_35 - _Z14MatMulTopRightPfS_S_iiiii)
        .other          _Z14MatMulTopRightPfS_S_iiiii,@"STO_CUDA_ENTRY STV_DEFAULT"
_Z14MatMulTopRightPfS_S_iiiii:
.text._Z14MatMulTopRightPfS_S_iiiii:
        /* <DEDUP_REMOVED lines=11> */
[----:B------:R-:W-:Y:S02]  /*00b0*/  IMAD.SHL.U32 R21, R21, 0x4, RZ ;  /* 0x0000000415157824 */ /* 0x000fe400078e00ff */
[----:B-1----:R-:W-:Y:S02]  /*00c0*/  IMAD R22, R22, UR4, R3 ;  /* 0x0000000416167c24 */ /* 0x002fe4000f8e0203 */
[----:B------:R-:W-:Y:S02]  /*00d0*/  VIADD R0, R21, 0x4 ;  /* 0x0000000415007836 */ /* 0x000fe40000000000 */
[----:B--2---:R-:W-:-:S03]  /*00e0*/  VIADD R22, R22, UR6 ;  /* 0x0000000616167c36 */ /* 0x004fc60008000000 */
[----:B---3--:R-:W-:-:S04]  /*00f0*/  ISETP.GT.AND P0, PT, R0, UR7, PT ;  /* 0x0000000700007c0c */ /* 0x008fc8000bf04270 */
[----:B----4-:R-:W-:-:S13]  /*0100*/  ISETP.GE.OR P0, PT, R22, UR8, P0 ;  /* 0x0000000816007c0c */ /* 0x010fda0008706670 */
[----:B------:R-:W-:Y:S05]  /*0110*/  @P0 EXIT ;  /* 0x000000000000094d */ /* 0x000fea0003800000 */
[----:B------:R-:W0:Y:S01]  /*0120*/  LDCU UR6, c[0x0][0x398] ;  /* 0x00007300ff0677ac */ /* 0x000e220008000800 */
[----:B------:R-:W-:Y:S02]  /*0130*/  IMAD.MOV.U32 R13, RZ, RZ, RZ ;  /* 0x000000ffff0d7224 */ /* 0x000fe400078e00ff */
[----:B------:R-:W-:Y:S01]  /*0140*/  IMAD.MOV.U32 R17, RZ, RZ, RZ ;  /* 0x000000ffff117224 */ /* 0x000fe200078e00ff */
[----:B------:R-:W1:Y:S01]  /*0150*/  LDCU.64 UR10, c[0x0][0x358] ;  /* 0x00006b00ff0a77ac */ /* 0x000e620008000a00 */
[----:B------:R-:W-:Y:S02]  /*0160*/  IMAD.MOV.U32 R25, RZ, RZ, RZ ;  /* 0x000000ffff197224 */ /* 0x000fe400078e00ff */
[----:B------:R-:W-:Y:S01]  /*0170*/  IMAD.MOV.U32 R23, RZ, RZ, RZ ;  /* 0x000000ffff177224 */ /* 0x000fe200078e00ff */
[----:B------:R-:W-:Y:S01]  /*0180*/  UMOV UR4, URZ ;  /* 0x000000ff00047c82 */ /* 0x000fe20008000000 */
[----:B0-----:R-:W-:-:S09]  /*0190*/  UISETP.GE.AND UP0, UPT, UR6, 0x4, UPT ;  /* 0x000000040600788c */ /* 0x001fd2000bf06270 */
[----:B-1----:R-:W-:Y:S05]  /*01a0*/  BRA.U !UP0, `(.L_x_19) ;  /* 0x0000000d08887547 */ /* 0x002fea000b800000 */
[----:B------:R-:W0:Y:S01]  /*01b0*/  LDCU UR8, c[0x0][0x3a4] ;  /* 0x00007480ff0877ac */ /* 0x000e220008000800 */
[----:B------:R-:W-:Y:S02]  /*01c0*/  IMAD.MOV.U32 R23, RZ, RZ, RZ ;  /* 0x000000ffff177224 */ /* 0x000fe400078e00ff */
[----:B------:R-:W-:Y:S01]  /*01d0*/  IMAD.MOV.U32 R25, RZ, RZ, RZ ;  /* 0x000000ffff197224 */ /* 0x000fe200078e00ff */
[----:B------:R-:W1:Y:S01]  /*01e0*/  LDCU UR4, c[0x0][0x398] ;  /* 0x00007300ff0477ac */ /* 0x000e620008000800 */
[----:B------:R-:W-:Y:S02]  /*01f0*/  IMAD.MOV.U32 R17, RZ, RZ, RZ ;  /* 0x000000ffff117224 */ /* 0x000fe400078e00ff */
[----:B------:R-:W-:Y:S01]  /*0200*/  IMAD.MOV.U32 R13, RZ, RZ, RZ ;  /* 0x000000ffff0d7224 */ /* 0x000fe200078e00ff */
[----:B------:R-:W-:Y:S01]  /*0210*/  UIADD3 UR6, UPT, UPT, UR6, -0x4, URZ ;  /* 0xfffffffc06067890 */ /* 0x000fe2000fffe0ff */
[----:B------:R-:W-:-:S03]  /*0220*/  UMOV UR5, URZ ;  /* 0x000000ff00057c82 */ /* 0x000fc60008000000 */
[----:B------:R-:W-:Y:S01]  /*0230*/  UISETP.GE.U32.AND UP1, UPT, UR6, 0x4, UPT ;  /* 0x000000040600788c */ /* 0x000fe2000bf26070 */
[----:B0-----:R-:W-:-:S04]  /*0240*/  IMAD R20, R21, UR8, RZ ;  /* 0x0000000815147c24 */ /* 0x001fc8000f8e02ff */
[----:B------:R-:W-:Y:S01]  /*0250*/  VIADD R3, R20, UR8 ;  /* 0x0000000814037c36 */ /* 0x000fe20008000000 */
[----:B-1----:R-:W-:-:S03]  /*0260*/  UIADD3 UR7, UPT, UPT, UR4, -0x4, URZ ;  /* 0xfffffffc04077890 */ /* 0x002fc6000fffe0ff */
[----:B------:R-:W-:Y:S01]  /*0270*/  VIADD R2, R3, UR8 ;  /* 0x0000000803027c36 */ /* 0x000fe20008000000 */
[----:B------:R-:W-:Y:S02]  /*0280*/  ULOP3.LUT UR4, UR7, 0xfffffffc, URZ, 0xc0, !UPT ;  /* 0xfffffffc07047892 */ /* 0x000fe4000f8ec0ff */
[----:B------:R-:W-:Y:S01]  /*0290*/  ULOP3.LUT UP0, URZ, UR7, 0x4, URZ, 0xc0, !UPT ;  /* 0x0000000407ff7892 */ /* 0x000fe2000f80c0ff */
[----:B------:R-:W-:Y:S01]  /*02a0*/  VIADD R0, R2, UR8 ;  /* 0x0000000802007c36 */ /* 0x000fe20008000000 */
[----:B------:R-:W-:Y:S01]  /*02b0*/  UIADD3 UR4, UPT, UPT, UR4, 0x4, URZ ;  /* 0x0000000404047890 */ /* 0x000fe2000fffe0ff */
[----:B------:R-:W-:Y:S11]  /*02c0*/  BRA.U !UP1, `(.L_x_20) ;  /* 0x0000000909247547 */ /* 0x000ff6000b800000 */
[----:B------:R-:W-:Y:S01]  /*02d0*/  ULEA.HI UR6, UR6, 0x1, URZ, 0x1e ;  /* 0x0000000106067891 */ /* 0x000fe2000f8ff0ff */
[----:B------:R-:W-:Y:S01]  /*02e0*/  IMAD.MOV.U32 R23, RZ, RZ, RZ ;  /* 0x000000ffff177224 */ /* 0x000fe200078e00ff */
[----:B------:R-:W-:Y:S02]  /*02f0*/  UIMAD UR12, UR8, 0x5, URZ ;  /* 0x00000005080c78a4 */ /* 0x000fe4000f8e02ff */
[----:B------:R-:W-:Y:S02]  /*0300*/  ULOP3.LUT UR6, UR6, 0x7ffffffe, URZ, 0xc0, !UPT ;  /* 0x7ffffffe06067892 */ /* 0x000fe4000f8ec0ff */
[----:B------:R-:W-:Y:S02]  /*0310*/  UIMAD UR13, UR8, 0x6, URZ ;  /* 0x00000006080d78a4 */ /* 0x000fe4000f8e02ff */
[----:B------:R-:W-:Y:S02]  /*0320*/  UIADD3 UR7, UPT, UPT, -UR6, URZ, URZ ;  /* 0x000000ff06077290 */ /* 0x000fe4000fffe1ff */
[----:B------:R-:W-:-:S02]  /*0330*/  UIMAD UR14, UR8, 0x7, URZ ;  /* 0x00000007080e78a4 */ /* 0x000fc4000f8e02ff */
[----:B------:R-:W-:Y:S01]  /*0340*/  USHF.L.U32 UR15, UR8, 0x2, URZ ;  /* 0x00000002080f7899 */ /* 0x000fe200080006ff */
[----:B------:R-:W0:Y:S01]  /*0350*/  LDCU UR18, c[0x0][0x3a4] ;  /* 0x00007480ff1277ac */ /* 0x000e220008000800 */
[----:B------:R-:W1:Y:S01]  /*0360*/  LDCU UR9, c[0x0][0x3a4] ;  /* 0x00007480ff0977ac */ /* 0x000e620008000800 */
[----:B------:R-:W2:Y:S01]  /*0370*/  LDCU.128 UR20, c[0x0][0x380] ;  /* 0x00007000ff1477ac */ /* 0x000ea20008000c00 */
[----:B------:R-:W-:Y:S02]  /*0380*/  USHF.L.U32 UR16, UR8, 0x1, URZ ;  /* 0x0000000108107899 */ /* 0x000fe400080006ff */
[----:B------:R-:W-:Y:S01]  /*0390*/  UIMAD UR17, UR8, 0x3, URZ ;  /* 0x00000003081178a4 */ /* 0x000fe2000f8e02ff */
[----:B------:R-:W-:Y:S01]  /*03a0*/  UMOV UR6, URZ ;  /* 0x000000ff00067c82 */ /* 0x000fe20008000000 */
[----:B------:R-:W-:-:S10]  /*03b0*/  UMOV UR5, URZ ;  /* 0x000000ff00057c82 */ /* 0x000fd40008000000 */
.L_x_21:
[----:B------:R-:W-:Y:S01]  /*03c0*/  IMAD.U32 R7, RZ, RZ, UR6 ;  /* 0x00000006ff077e24 */ /* 0x000fe2000f8e00ff */
[----:B------:R-:W-:Y:S01]  /*03d0*/  SHF.R.S32.HI R24, RZ, 0x1f, R22 ;  /* 0x0000001fff187819 */ /* 0x000fe20000011416 */
[----:B0-----:R-:W-:Y:S01]  /*03e0*/  IMAD.U32 R5, RZ, RZ, UR18 ;  /* 0x00000012ff057e24 */ /* 0x001fe2000f8e00ff */
[C---:B------:R-:W-:Y:S02]  /*03f0*/  IADD3 R6, P0, PT, R22.reuse, UR6, RZ ;  /* 0x0000000616067c10 */ /* 0x040fe4000ff1e0ff */
[----:B------:R-:W-:Y:S02]  /*0400*/  IADD3 R4, P2, PT, R22, UR18, RZ ;  /* 0x0000001216047c10 */ /* 0x000fe4000ff5e0ff */
[----:B------:R-:W-:Y:S02]  /*0410*/  LEA.HI.X.SX32 R7, R7, R24, 0x1, P0 ;  /* 0x0000001807077211 */ /* 0x000fe400000f0eff */
[----:B------:R-:W-:Y:S02]  /*0420*/  SHF.R.S32.HI R9, RZ, 0x1f, R20 ;  /* 0x0000001fff097819 */ /* 0x000fe40000011414 */
[----:B--2---:R-:W-:-:S02]  /*0430*/  LEA R14, P1, R6, UR22, 0x2 ;  /* 0x00000016060e7c11 */ /* 0x004fc4000f8210ff */
[----:B------:R-:W-:Y:S02]  /*0440*/  IADD3 R8, P0, PT, R20, UR5, RZ ;  /* 0x0000000514087c10 */ /* 0x000fe4000ff1e0ff */
[----:B------:R-:W-:Y:S02]  /*0450*/  LEA.HI.X.SX32 R5, R5, R24, 0x1, P2 ;  /* 0x0000001805057211 */ /* 0x000fe400010f0eff */
[----:B------:R-:W-:Y:S02]  /*0460*/  LEA R10, P2, R4, UR22, 0x2 ;  /* 0x00000016040a7c11 */ /* 0x000fe4000f8410ff */
[----:B------:R-:W-:Y:S01]  /*0470*/  LEA.HI.X R15, R6, UR23, R7, 0x2, P1 ;  /* 0x00000017060f7c11 */ /* 0x000fe200088f1407 */
[----:B------:R-:W-:Y:S01]  /*0480*/  IMAD.X R7, RZ, RZ, R9, P0 ;  /* 0x000000ffff077224 */ /* 0x000fe200000e0609 */
[----:B------:R-:W-:Y:S02]  /*0490*/  LEA R36, P0, R8, UR20, 0x2 ;  /* 0x0000001408247c11 */ /* 0x000fe4000f8010ff */
[----:B------:R-:W-:Y:S01]  /*04a0*/  LEA.HI.X R11, R4, UR23, R5, 0x2, P2 ;  /* 0x00000017040b7c11 */ /* 0x000fe200090f1405 */
[----:B------:R-:W-:Y:S01]  /*04b0*/  IMAD.U32 R5, RZ, RZ, UR16 ;  /* 0x00000010ff057e24 */ /* 0x000fe2000f8e00ff */
[----:B------:R-:W-:Y:S01]  /*04c0*/  IADD3 R9, P1, PT, R22, UR16, RZ ;  /* 0x0000001016097c10 */ /* 0x000fe2000ff3e0ff */
[----:B------:R0:W2:Y:S01]  /*04d0*/  LDG.E R27, desc[UR10][R14.64] ;  /* 0x0000000a0e1b7981 */ /* 0x0000a2000c1e1900 */
[----:B------:R-:W-:-:S02]  /*04e0*/  LEA.HI.X R37, R8, UR21, R7, 0x2, P0 ;  /* 0x0000001508257c11 */ /* 0x000fc400080f1407 */
[----:B------:R-:W-:Y:S01]  /*04f0*/  LEA.HI.X.SX32 R12, R5, R24, 0x1, P1 ;  /* 0x00000018050c7211 */ /* 0x000fe200008f0eff */
[----:B------:R-:W3:Y:S04]  /*0500*/  LDG.E R26, desc[UR10][R10.64] ;  /* 0x0000000a0a1a7981 */ /* 0x000ee8000c1e1900 */
[----:B------:R-:W2:Y:S01]  /*0510*/  LDG.E.128 R4, desc[UR10][R36.64] ;  /* 0x0000000a24047981 */ /* 0x000ea2000c1e1d00 */
[----:B------:R-:W-:-:S04]  /*0520*/  LEA R8, P0, R9, UR22, 0x2 ;  /* 0x0000001609087c11 */ /* 0x000fc8000f8010ff */
[----:B------:R-:W-:Y:S02]  /*0530*/  LEA.HI.X R9, R9, UR23, R12, 0x2, P0 ;  /* 0x0000001709097c11 */ /* 0x000fe400080f140c */
[----:B------:R-:W-:Y:S02]  /*0540*/  SHF.R.S32.HI R18, RZ, 0x1f, R3 ;  /* 0x0000001fff127819 */ /* 0x000fe40000011403 */
[----:B------:R-:W-:Y:S01]  /*0550*/  IADD3 R16, P0, PT, R3, UR5, RZ ;  /* 0x0000000503107c10 */ /* 0x000fe2000ff1e0ff */
[----:B------:R-:W4:Y:S01]  /*0560*/  LDG.E R29, desc[UR10][R8.64] ;  /* 0x0000000a081d7981 */ /* 0x000f22000c1e1900 */
[----:B0-----:R-:W-:Y:S01]  /*0570*/  SHF.R.S32.HI R14, RZ, 0x1f, R2 ;  /* 0x0000001fff0e7819 */ /* 0x001fe20000011402 */
[----:B--2---:R-:W-:Y:S02]  /*0580*/  FFMA R12, R4, R27, R13 ;  /* 0x0000001b040c7223 */ /* 0x004fe4000000000d */
[----:B------:R-:W-:Y:S01]  /*0590*/  IMAD.X R13, RZ, RZ, R18, P0 ;  /* 0x000000ffff0d7224 */ /* 0x000fe200000e0612 */
[----:B------:R-:W-:-:S04]  /*05a0*/  LEA R34, P0, R16, UR20, 0x2 ;  /* 0x0000001410227c11 */ /* 0x000fc8000f8010ff */
[----:B------:R-:W-:-:S05]  /*05b0*/  LEA.HI.X R35, R16, UR21, R13, 0x2, P0 ;  /* 0x0000001510237c11 */ /* 0x000fca00080f140d */
[----:B------:R-:W2:Y:S01]  /*05c0*/  LDG.E.128 R8, desc[UR10][R34.64] ;  /* 0x0000000a22087981 */ /* 0x000ea2000c1e1d00 */
[----:B------:R-:W-:Y:S01]  /*05d0*/  IADD3 R4, P1, PT, R2, UR5, RZ ;  /* 0x0000000502047c10 */ /* 0x000fe2000ff3e0ff */
[----:B---3--:R-:W-:-:S03]  /*05e0*/  FFMA R5, R5, R26, R12 ;  /* 0x0000001a05057223 */ /* 0x008fc6000000000c */
[----:B------:R-:W-:Y:S01]  /*05f0*/  LEA R30, P0, R4, UR20, 0x2 ;  /* 0x00000014041e7c11 */ /* 0x000fe2000f8010ff */
[----:B------:R-:W-:Y:S02]  /*0600*/  IMAD.X R13, RZ, RZ, R14, P1 ;  /* 0x000000ffff0d7224 */ /* 0x000fe400008e060e */
[----:B----4-:R-:W-:Y:S01]  /*0610*/  FFMA R6, R6, R29, R5 ;  /* 0x0000001d06067223 */ /* 0x010fe20000000005 */
[----:B------:R-:W-:Y:S02]  /*0620*/  SHF.R.S32.HI R5, RZ, 0x1f, R0 ;  /* 0x0000001fff057819 */ /* 0x000fe40000011400 */
[----:B------:R-:W-:Y:S02]  /*0630*/  LEA.HI.X R31, R4, UR21, R13, 0x2, P0 ;  /* 0x00000015041f7c11 */ /* 0x000fe400080f140d */
[----:B------:R-:W-:-:S03]  /*0640*/  IADD3 R4, P0, PT, R0, UR5, RZ ;  /* 0x0000000500047c10 */ /* 0x000fc6000ff1e0ff */
[----:B------:R-:W3:Y:S02]  /*0650*/  LDG.E.128 R12, desc[UR10][R30.64] ;  /* 0x0000000a1e0c7981 */ /* 0x000ee4000c1e1d00 */
[----:B------:R-:W-:Y:S01]  /*0660*/  IMAD.X R5, RZ, RZ, R5, P0 ;  /* 0x000000ffff057224 */ /* 0x000fe200000e0605 */
[----:B------:R-:W-:-:S04]  /*0670*/  LEA R32, P0, R4, UR20, 0x2 ;  /* 0x0000001404207c11 */ /* 0x000fc8000f8010ff */
[----:B------:R-:W-:Y:S01]  /*0680*/  LEA.HI.X R33, R4, UR21, R5, 0x2, P0 ;  /* 0x0000001504217c11 */ /* 0x000fe200080f1405 */
[----:B--2---:R-:W-:-:S04]  /*0690*/  FFMA R8, R8, R27, R17 ;  /* 0x0000001b08087223 */ /* 0x004fc80000000011 */
[----:B------:R-:W2:Y:S01]  /*06a0*/  LDG.E.128 R16, desc[UR10][R32.64] ;  /* 0x0000000a20107981 */ /* 0x000ea2000c1e1d00 */
[----:B------:R-:W-:Y:S01]  /*06b0*/  IMAD.U32 R5, RZ, RZ, UR17 ;  /* 0x00000011ff057e24 */ /* 0x000fe2000f8e00ff */
[----:B------:R-:W-:Y:S01]  /*06c0*/  IADD3 R4, P0, PT, R22, UR17, RZ ;  /* 0x0000001116047c10 */ /* 0x000fe2000ff1e0ff */
[----:B------:R-:W-:-:S03]  /*06d0*/  FFMA R9, R9, R26, R8 ;  /* 0x0000001a09097223 */ /* 0x000fc60000000008 */
[----:B------:R-:W-:Y:S02]  /*06e0*/  LEA.HI.X.SX32 R5, R5, R24, 0x1, P0 ;  /* 0x0000001805057211 */ /* 0x000fe400000f0eff */
[----:B------:R-:W-:Y:S01]  /*06f0*/  LEA R8, P0, R4, UR22, 0x2 ;  /* 0x0000001604087c11 */ /* 0x000fe2000f8010ff */
[----:B------:R-:W-:-:S03]  /*0700*/  FFMA R10, R10, R29, R9 ;  /* 0x0000001d0a0a7223 */ /* 0x000fc60000000009 */
[----:B------:R-:W-:Y:S01]  /*0710*/  LEA.HI.X R9, R4, UR23, R5, 0x2, P0 ;  /* 0x0000001704097c11 */ /* 0x000fe200080f1405 */
[-C--:B---3--:R-:W-:Y:S01]  /*0720*/  FFMA R12, R12, R27.reuse, R25 ;  /* 0x0000001b0c0c7223 */ /* 0x088fe20000000019 */
[----:B--2---:R-:W-:-:S03]  /*0730*/  FFMA R16, R16, R27, R23 ;  /* 0x0000001b10107223 */ /* 0x004fc60000000017 */
[----:B------:R-:W2:Y:S01]  /*0740*/  LDG.E R27, desc[UR10][R8.64] ;  /* 0x0000000a081b7981 */ /* 0x000ea2000c1e1900 */
[----:B------:R-:W-:Y:S01]  /*0750*/  FFMA R13, R13, R26, R12 ;  /* 0x0000001a0d0d7223 */ /* 0x000fe2000000000c */
[----:B------:R-:W-:-:S03]  /*0760*/  IADD3 R5, P0, PT, R22, UR15, RZ ;  /* 0x0000000f16057c10 */ /* 0x000fc6000ff1e0ff */
[----:B------:R-:W-:Y:S01]  /*0770*/  FFMA R14, R14, R29, R13 ;  /* 0x0000001d0e0e7223 */ /* 0x000fe2000000000d */
[----:B------:R-:W-:-:S04]  /*0780*/  FFMA R17, R17, R26, R16 ;  /* 0x0000001a11117223 */ /* 0x000fc80000000010 */
[----:B------:R-:W-:Y:S01]  /*0790*/  FFMA R18, R18, R29, R17 ;  /* 0x0000001d12127223 */ /* 0x000fe20000000011 */
[----:B--2---:R-:W-:Y:S01]  /*07a0*/  FFMA R13, R7, R27, R6 ;  /* 0x0000001b070d7223 */ /* 0x004fe20000000006 */
[----:B------:R-:W-:-:S05]  /*07b0*/  IMAD.U32 R7, RZ, RZ, UR15 ;  /* 0x0000000fff077e24 */ /* 0x000fca000f8e00ff */
[----:B------:R-:W-:Y:S02]  /*07c0*/  LEA.HI.X.SX32 R6, R7, R24, 0x1, P0 ;  /* 0x0000001807067211 */ /* 0x000fe400000f0eff */
[----:B------:R-:W-:Y:S01]  /*07d0*/  LEA R4, P0, R5, UR22, 0x2 ;  /* 0x0000001605047c11 */ /* 0x000fe2000f8010ff */
[----:B------:R-:W-:-:S03]  /*07e0*/  IMAD.U32 R7, RZ, RZ, UR12 ;  /* 0x0000000cff077e24 */ /* 0x000fc6000f8e00ff */
[----:B------:R-:W-:Y:S02]  /*07f0*/  LEA.HI.X R5, R5, UR23, R6, 0x2, P0 ;  /* 0x0000001705057c11 */ /* 0x000fe400080f1406 */
[----:B------:R-:W-:-:S03]  /*0800*/  IADD3 R6, P0, PT, R22, UR12, RZ ;  /* 0x0000000c16067c10 */ /* 0x000fc6000ff1e0ff */
[----:B------:R0:W2:Y:S01]  /*0810*/  LDG.E R23, desc[UR10][R4.64] ;  /* 0x0000000a04177981 */ /* 0x0000a2000c1e1900 */
[----:B------:R-:W-:Y:S02]  /*0820*/  LEA.HI.X.SX32 R7, R7, R24, 0x1, P0 ;  /* 0x0000001807077211 */ /* 0x000fe400000f0eff */
[----:B------:R-:W-:-:S04]  /*0830*/  LEA R8, P0, R6, UR22, 0x2 ;  /* 0x0000001606087c11 */ /* 0x000fc8000f8010ff */
[----:B------:R-:W-:Y:S01]  /*0840*/  LEA.HI.X R9, R6, UR23, R7, 0x2, P0 ;  /* 0x0000001706097c11 */ /* 0x000fe200080f1407 */
[----:B------:R-:W-:Y:S01]  /*0850*/  IMAD.U32 R7, RZ, RZ, UR13 ;  /* 0x0000000dff077e24 */ /* 0x000fe2000f8e00ff */
[C---:B------:R-:W-:Y:S01]  /*0860*/  IADD3 R6, P0, PT, R22.reuse, UR13, RZ ;  /* 0x0000000d16067c10 */ /* 0x040fe2000ff1e0ff */
[----:B0-----:R-:W-:Y:S01]  /*0870*/  IMAD.U32 R5, RZ, RZ, UR14 ;  /* 0x0000000eff057e24 */ /* 0x001fe2000f8e00ff */
[----:B------:R-:W-:Y:S01]  /*0880*/  IADD3 R4, P1, PT, R22, UR14, RZ ;  /* 0x0000000e16047c10 */ /* 0x000fe2000ff3e0ff */
[-C--:B------:R-:W-:Y:S01]  /*0890*/  FFMA R25, R15, R27.reuse, R14 ;  /* 0x0000001b0f197223 */ /* 0x080fe2000000000e */
[-C--:B------:R-:W-:Y:S01]  /*08a0*/  LEA.HI.X.SX32 R7, R7, R24.reuse, 0x1, P0 ;  /* 0x0000001807077211 */ /* 0x080fe200000f0eff */
[----:B------:R-:W-:Y:S01]  /*08b0*/  FFMA R17, R11, R27, R10 ;  /* 0x0000001b0b117223 */ /* 0x000fe2000000000a */
[----:B------:R-:W-:Y:S01]  /*08c0*/  LEA R28, P0, R6, UR22, 0x2 ;  /* 0x00000016061c7c11 */ /* 0x000fe2000f8010ff */
[----:B------:R0:W3:Y:S01]  /*08d0*/  LDG.E R26, desc[UR10][R8.64] ;  /* 0x0000000a081a7981 */ /* 0x0000e2000c1e1900 */
[----:B------:R-:W-:-:S02]  /*08e0*/  LEA.HI.X.SX32 R5, R5, R24, 0x1, P1 ;  /* 0x0000001805057211 */ /* 0x000fc400008f0eff */
[----:B------:R-:W-:Y:S02]  /*08f0*/  LEA.HI.X R29, R6, UR23, R7, 0x2, P0 ;  /* 0x00000017061d7c11 */ /* 0x000fe400080f1407 */
[----:B------:R-:W-:-:S04]  /*0900*/  LEA R14, P0, R4, UR22, 0x2 ;  /* 0x00000016040e7c11 */ /* 0x000fc8000f8010ff */
[----:B------:R-:W-:Y:S01]  /*0910*/  LEA.HI.X R15, R4, UR23, R5, 0x2, P0 ;  /* 0x00000017040f7c11 */ /* 0x000fe200080f1405 */
[----:B------:R-:W0:Y:S04]  /*0920*/  LDG.E.128 R8, desc[UR10][R34.64+0x10] ;  /* 0x0000100a22087981 */ /* 0x000e28000c1e1d00 */
[----:B------:R-:W2:Y:S01]  /*0930*/  LDG.E.128 R4, desc[UR10][R36.64+0x10] ;  /* 0x0000100a24047981 */ /* 0x000ea2000c1e1d00 */
[----:B------:R-:W-:-:S03]  /*0940*/  FFMA R27, R19, R27, R18 ;  /* 0x0000001b131b7223 */ /* 0x000fc60000000012 */
[----:B------:R-:W4:Y:S01]  /*0950*/  LDG.E R29, desc[UR10][R28.64] ;  /* 0x0000000a1c1d7981 */ /* 0x000f22000c1e1900 */
[-C--:B--2---:R-:W-:Y:S01]  /*0960*/  FFMA R12, R4, R23.reuse, R13 ;  /* 0x00000017040c7223 */ /* 0x084fe2000000000d */
[----:B0-----:R-:W-:Y:S02]  /*0970*/  FFMA R8, R8, R23, R17 ;  /* 0x0000001708087223 */ /* 0x001fe40000000011 */
[----:B------:R0:W2:Y:S01]  /*0980*/  LDG.E R4, desc[UR10][R14.64] ;  /* 0x0000000a0e047981 */ /* 0x0000a2000c1e1900 */
[----:B---3--:R-:W-:-:S03]  /*0990*/  FFMA R5, R5, R26, R12 ;  /* 0x0000001a05057223 */ /* 0x008fc6000000000c */
[----:B------:R-:W3:Y:S04]  /*09a0*/  LDG.E.128 R16, desc[UR10][R32.64+0x10] ;  /* 0x0000100a20107981 */ /* 0x000ee8000c1e1d00 */
[----:B------:R-:W5:Y:S01]  /*09b0*/  LDG.E.128 R12, desc[UR10][R30.64+0x10] ;  /* 0x0000100a1e0c7981 */ /* 0x000f62000c1e1d00 */
[----:B------:R-:W-:Y:S01]  /*09c0*/  UIADD3 UR7, UPT, UPT, UR7, 0x2, URZ ;  /* 0x0000000207077890 */ /* 0x000fe2000fffe0ff */
[----:B------:R-:W-:-:S03]  /*09d0*/  FFMA R9, R9, R26, R8 ;  /* 0x0000001a09097223 */ /* 0x000fc60000000008 */
[----:B------:R-:W-:Y:S01]  /*09e0*/  UISETP.NE.AND UP1, UPT, UR7, URZ, UPT ;  /* 0x000000ff0700728c */ /* 0x000fe2000bf25270 */
[-C--:B----4-:R-:W-:Y:S01]  /*09f0*/  FFMA R6, R6, R29.reuse, R5 ;  /* 0x0000001d06067223 */ /* 0x090fe20000000005 */
[----:B------:R-:W-:Y:S01]  /*0a00*/  FFMA R10, R10, R29, R9 ;  /* 0x0000001d0a0a7223 */ /* 0x000fe20000000009 */
[----:B-1----:R-:W-:Y:S01]  /*0a10*/  UMOV UR8, UR9 ;  /* 0x0000000900087c82 */ /* 0x002fe20008000000 */
[----:B------:R-:W-:Y:S02]  /*0a20*/  UIADD3 UR5, UPT, UPT, UR5, 0x8, URZ ;  /* 0x0000000805057890 */ /* 0x000fe4000fffe0ff */
[----:B------:R-:W-:Y:S02]  /*0a30*/  ULEA UR12, UR8, UR12, 0x3 ;  /* 0x0000000c080c7291 */ /* 0x000fe4000f8e18ff */
[----:B------:R-:W-:Y:S02]  /*0a40*/  ULEA UR13, UR8, UR13, 0x3 ;  /* 0x0000000d080d7291 */ /* 0x000fe4000f8e18ff */
[----:B------:R-:W-:-:S02]  /*0a50*/  ULEA UR14, UR8, UR14, 0x3 ;  /* 0x0000000e080e7291 */ /* 0x000fc4000f8e18ff */
[----:B------:R-:W-:Y:S02]  /*0a60*/  ULEA UR15, UR8, UR15, 0x3 ;  /* 0x0000000f080f7291 */ /* 0x000fe4000f8e18ff */
[----:B------:R-:W-:Y:S02]  /*0a70*/  ULEA UR18, UR8, UR18, 0x3 ;  /* 0x0000001208127291 */ /* 0x000fe4000f8e18ff */
[----:B------:R-:W-:Y:S02]  /*0a80*/  ULEA UR16, UR8, UR16, 0x3 ;  /* 0x0000001008107291 */ /* 0x000fe4000f8e18ff */
[----:B------:R-:W-:Y:S02]  /*0a90*/  ULEA UR17, UR8, UR17, 0x3 ;  /* 0x0000001108117291 */ /* 0x000fe4000f8e18ff */
[----:B------:R-:W-:Y:S01]  /*0aa0*/  ULEA UR6, UR8, UR6, 0x3 ;  /* 0x0000000608067291 */ /* 0x000fe2000f8e18ff */
[-C--:B---3--:R-:W-:Y:S01]  /*0ab0*/  FFMA R16, R16, R23.reuse, R27 ;  /* 0x0000001710107223 */ /* 0x088fe2000000001b */
[----:B-----5:R-:W-:-:S03]  /*0ac0*/  FFMA R12, R12, R23, R25 ;  /* 0x000000170c0c7223 */ /* 0x020fc60000000019 */
[-C--:B------:R-:W-:Y:S01]  /*0ad0*/  FFMA R17, R17, R26.reuse, R16 ;  /* 0x0000001a11117223 */ /* 0x080fe20000000010 */
[----:B------:R-:W-:-:S03]  /*0ae0*/  FFMA R13, R13, R26, R12 ;  /* 0x0000001a0d0d7223 */ /* 0x000fc6000000000c */
[-C--:B------:R-:W-:Y:S01]  /*0af0*/  FFMA R18, R18, R29.reuse, R17 ;  /* 0x0000001d12127223 */ /* 0x080fe20000000011 */
[----:B0-----:R-:W-:Y:S01]  /*0b00*/  FFMA R14, R14, R29, R13 ;  /* 0x0000001d0e0e7223 */ /* 0x001fe2000000000d */
[-C--:B--2---:R-:W-:Y:S01]  /*0b10*/  FFMA R13, R7, R4.reuse, R6 ;  /* 0x00000004070d7223 */ /* 0x084fe20000000006 */
[-C--:B------:R-:W-:Y:S01]  /*0b20*/  FFMA R17, R11, R4.reuse, R10 ;  /* 0x000000040b117223 */ /* 0x080fe2000000000a */
[-C--:B------:R-:W-:Y:S01]  /*0b30*/  FFMA R23, R19, R4.reuse, R18 ;  /* 0x0000000413177223 */ /* 0x080fe20000000012 */
[----:B------:R-:W-:Y:S01]  /*0b40*/  FFMA R25, R15, R4, R14 ;  /* 0x000000040f197223 */ /* 0x000fe2000000000e */
[----:B------:R-:W-:Y:S06]  /*0b50*/  BRA.U UP1, `(.L_x_21) ;  /* 0xfffffff901187547 */ /* 0x000fec000b83ffff */
.L_x_20:
[----:B------:R-:W-:Y:S05]  /*0b60*/  BRA.U UP0, `(.L_x_19) ;  /* 0x0000000500187547 */ /* 0x000fea000b800000 */
[----:B------:R-:W0:Y:S01]  /*0b70*/  LDCU.128 UR12, c[0x0][0x380] ;  /* 0x00007000ff0c77ac */ /* 0x000e220008000c00 */
[----:B------:R-:W-:Y:S02]  /*0b80*/  SHF.R.S32.HI R7, RZ, 0x1f, R20 ;  /* 0x0000001fff077819 */ /* 0x000fe40000011414 */
[----:B------:R-:W-:Y:S01]  /*0b90*/  IADD3 R20, P0, PT, R20, UR5, RZ ;  /* 0x0000000514147c10 */ /* 0x000fe2000ff1e0ff */
[----:B------:R-:W-:Y:S01]  /*0ba0*/  UIMAD UR6, UR5, UR8, URZ ;  /* 0x00000008050672a4 */ /* 0x000fe2000f8e02ff */
[----:B------:R-:W-:Y:S02]  /*0bb0*/  SHF.R.S32.HI R10, RZ, 0x1f, R3 ;  /* 0x0000001fff0a7819 */ /* 0x000fe40000011403 */
[----:B------:R-:W-:Y:S01]  /*0bc0*/  IADD3 R5, P1, PT, R3, UR5, RZ ;  /* 0x0000000503057c10 */ /* 0x000fe2000ff3e0ff */
[----:B------:R-:W-:Y:S01]  /*0bd0*/  IMAD.X R7, RZ, RZ, R7, P0 ;  /* 0x000000ffff077224 */ /* 0x000fe200000e0607 */
[----:B------:R-:W-:Y:S01]  /*0be0*/  SHF.R.S32.HI R27, RZ, 0x1f, R22 ;  /* 0x0000001fff1b7819 */ /* 0x000fe20000011416 */
[----:B------:R-:W-:Y:S01]  /*0bf0*/  IMAD.U32 R6, RZ, RZ, UR6 ;  /* 0x00000006ff067e24 */ /* 0x000fe2000f8e00ff */
[----:B------:R-:W-:Y:S01]  /*0c00*/  IADD3 R3, P2, PT, R22, UR6, RZ ;  /* 0x0000000616037c10 */ /* 0x000fe2000ff5e0ff */
[----:B------:R-:W-:-:S03]  /*0c10*/  IMAD.X R10, RZ, RZ, R10, P1 ;  /* 0x000000ffff0a7224 */ /* 0x000fc600008e060a */
[----:B------:R-:W-:Y:S02]  /*0c20*/  LEA.HI.X.SX32 R6, R6, R27, 0x1, P2 ;  /* 0x0000001b06067211 */ /* 0x000fe400010f0eff */
[C---:B0-----:R-:W-:Y:S02]  /*0c30*/  LEA R8, P0, R20.reuse, UR12, 0x2 ;  /* 0x0000000c14087c11 */ /* 0x041fe4000f8010ff */
[----:B------:R-:W-:Y:S02]  /*0c40*/  LEA R4, P1, R5, UR12, 0x2 ;  /* 0x0000000c05047c11 */ /* 0x000fe4000f8210ff */
[----:B------:R-:W-:Y:S02]  /*0c50*/  LEA R18, P2, R3, UR14, 0x2 ;  /* 0x0000000e03127c11 */ /* 0x000fe4000f8410ff */
[----:B------:R-:W-:Y:S02]  /*0c60*/  LEA.HI.X R9, R20, UR13, R7, 0x2, P0 ;  /* 0x0000000d14097c11 */ /* 0x000fe400080f1407 */
[----:B------:R-:W-:-:S02]  /*0c70*/  LEA.HI.X R5, R5, UR13, R10, 0x2, P1 ;  /* 0x0000000d05057c11 */ /* 0x000fc400088f140a */
[----:B------:R-:W-:Y:S02]  /*0c80*/  LEA.HI.X R19, R3, UR15, R6, 0x2, P2 ;  /* 0x0000000f03137c11 */ /* 0x000fe400090f1406 */
[----:B------:R-:W2:Y:S04]  /*0c90*/  LDG.E.128 R8, desc[UR10][R8.64] ;  /* 0x0000000a08087981 */ /* 0x000ea8000c1e1d00 */
[----:B------:R0:W2:Y:S04]  /*0ca0*/  LDG.E R3, desc[UR10][R18.64] ;  /* 0x0000000a12037981 */ /* 0x0000a8000c1e1900 */
[----:B------:R-:W3:Y:S01]  /*0cb0*/  LDG.E.128 R4, desc[UR10][R4.64] ;  /* 0x0000000a04047981 */ /* 0x000ee2000c1e1d00 */
[----:B------:R-:W-:Y:S01]  /*0cc0*/  UIADD3 UR6, UPT, UPT, UR6, UR8, URZ ;  /* 0x0000000806067290 */ /* 0x000fe2000fffe0ff */
[----:B------:R-:W-:-:S02]  /*0cd0*/  SHF.R.S32.HI R16, RZ, 0x1f, R2 ;  /* 0x0000001fff107819 */ /* 0x000fc40000011402 */
[----:B------:R-:W-:Y:S01]  /*0ce0*/  IADD3 R15, P0, PT, R2, UR5, RZ ;  /* 0x00000005020f7c10 */ /* 0x000fe2000ff1e0ff */
[----:B------:R-:W-:Y:S02]  /*0cf0*/  UIADD3 UR7, UPT, UPT, UR6, UR8, URZ ;  /* 0x0000000806077290 */ /* 0x000fe4000fffe0ff */
[----:B------:R-:W-:Y:S01]  /*0d00*/  IMAD.U32 R20, RZ, RZ, UR6 ;  /* 0x00000006ff147e24 */ /* 0x000fe2000f8e00ff */
[C---:B------:R-:W-:Y:S01]  /*0d10*/  IADD3 R2, P1, PT, R22.reuse, UR6, RZ ;  /* 0x0000000616027c10 */ /* 0x040fe2000ff3e0ff */
[----:B------:R-:W-:Y:S01]  /*0d20*/  IMAD.X R16, RZ, RZ, R16, P0 ;  /* 0x000000ffff107224 */ /* 0x000fe200000e0610 */
[C---:B------:R-:W-:Y:S01]  /*0d30*/  LEA R14, P0, R15.reuse, UR12, 0x2 ;  /* 0x0000000c0f0e7c11 */ /* 0x040fe2000f8010ff */
[----:B0-----:R-:W-:Y:S01]  /*0d40*/  IMAD.U32 R18, RZ, RZ, UR7 ;  /* 0x00000007ff127e24 */ /* 0x001fe2000f8e00ff */
[----:B------:R-:W-:Y:S01]  /*0d50*/  IADD3 R12, P2, PT, R22, UR7, RZ ;  /* 0x00000007160c7c10 */ /* 0x000fe2000ff5e0ff */
[----:B------:R-:W-:Y:S01]  /*0d60*/  UIADD3 UR7, UPT, UPT, UR7, UR8, URZ ;  /* 0x0000000807077290 */ /* 0x000fe2000fffe0ff */
[----:B------:R-:W-:-:S02]  /*0d70*/  LEA.HI.X R15, R15, UR13, R16, 0x2, P0 ;  /* 0x0000000d0f0f7c11 */ /* 0x000fc400080f1410 */
[-C--:B------:R-:W-:Y:S02]  /*0d80*/  LEA.HI.X.SX32 R29, R20, R27.reuse, 0x1, P1 ;  /* 0x0000001b141d7211 */ /* 0x080fe400008f0eff */
[----:B------:R-:W-:Y:S02]  /*0d90*/  LEA R30, P0, R2, UR14, 0x2 ;  /* 0x0000000e021e7c11 */ /* 0x000fe4000f8010ff */
[----:B------:R-:W-:Y:S02]  /*0da0*/  LEA.HI.X.SX32 R19, R18, R27, 0x1, P2 ;  /* 0x0000001b12137211 */ /* 0x000fe400010f0eff */
[----:B------:R-:W-:Y:S02]  /*0db0*/  LEA R28, P1, R12, UR14, 0x2 ;  /* 0x0000000e0c1c7c11 */ /* 0x000fe4000f8210ff */
[----:B------:R-:W-:Y:S02]  /*0dc0*/  LEA.HI.X R31, R2, UR15, R29, 0x2, P0 ;  /* 0x0000000f021f7c11 */ /* 0x000fe400080f141d */
[----:B------:R-:W-:-:S02]  /*0dd0*/  LEA.HI.X R29, R12, UR15, R19, 0x2, P1 ;  /* 0x0000000f0c1d7c11 */ /* 0x000fc400088f1413 */
[----:B------:R-:W-:Y:S01]  /*0de0*/  IADD3 R12, P0, PT, R0, UR5, RZ ;  /* 0x00000005000c7c10 */ /* 0x000fe2000ff1e0ff */
[----:B------:R-:W-:Y:S01]  /*0df0*/  IMAD.U32 R16, RZ, RZ, UR7 ;  /* 0x00000007ff107e24 */ /* 0x000fe2000f8e00ff */
[----:B------:R-:W-:Y:S01]  /*0e00*/  SHF.R.S32.HI R19, RZ, 0x1f, R0 ;  /* 0x0000001fff137819 */ /* 0x000fe20000011400 */
[----:B------:R-:W4:Y:S01]  /*0e10*/  LDG.E R2, desc[UR10][R30.64] ;  /* 0x0000000a1e027981 */ /* 0x000f22000c1e1900 */
[----:B------:R-:W-:-:S03]  /*0e20*/  LEA R18, P1, R12, UR12, 0x2 ;  /* 0x0000000c0c127c11 */ /* 0x000fc6000f8210ff */
[----:B------:R-:W-:Y:S01]  /*0e30*/  IMAD.X R19, RZ, RZ, R19, P0 ;  /* 0x000000ffff137224 */ /* 0x000fe200000e0613 */
[----:B------:R-:W-:Y:S01]  /*0e40*/  IADD3 R0, P0, PT, R22, UR7, RZ ;  /* 0x0000000716007c10 */ /* 0x000fe2000ff1e0ff */
[----:B------:R-:W5:Y:S03]  /*0e50*/  LDG.E R29, desc[UR10][R28.64] ;  /* 0x0000000a1c1d7981 */ /* 0x000f66000c1e1900 */
[----:B------:R-:W-:Y:S02]  /*0e60*/  LEA.HI.X R19, R12, UR13, R19, 0x2, P1 ;  /* 0x0000000d0c137c11 */ /* 0x000fe400088f1413 */
[----:B------:R-:W-:Y:S02]  /*0e70*/  LEA.HI.X.SX32 R27, R16, R27, 0x1, P0 ;  /* 0x0000001b101b7211 */ /* 0x000fe400000f0eff */
[----:B------:R-:W-:-:S04]  /*0e80*/  LEA R26, P0, R0, UR14, 0x2 ;  /* 0x0000000e001a7c11 */ /* 0x000fc8000f8010ff */
[----:B------:R-:W-:-:S05]  /*0e90*/  LEA.HI.X R27, R0, UR15, R27, 0x2, P0 ;  /* 0x0000000f001b7c11 */ /* 0x000fca00080f141b */
[----:B------:R-:W5:Y:S01]  /*0ea0*/  LDG.E R26, desc[UR10][R26.64] ;  /* 0x0000000a1a1a7981 */ /* 0x000f62000c1e1900 */
[----:B--2---:R-:W-:-:S03]  /*0eb0*/  FFMA R8, R8, R3, R13 ;  /* 0x0000000308087223 */ /* 0x004fc6000000000d */
[----:B------:R-:W2:Y:S01]  /*0ec0*/  LDG.E.128 R12, desc[UR10][R14.64] ;  /* 0x0000000a0e0c7981 */ /* 0x000ea2000c1e1d00 */
[----:B---3--:R-:W-:-:S03]  /*0ed0*/  FFMA R4, R4, R3, R17 ;  /* 0x0000000304047223 */ /* 0x008fc60000000011 */
[----:B------:R-:W3:Y:S01]  /*0ee0*/  LDG.E.128 R16, desc[UR10][R18.64] ;  /* 0x0000000a12107981 */ /* 0x000ee2000c1e1d00 */
[-C--:B----4-:R-:W-:Y:S01]  /*0ef0*/  FFMA R9, R9, R2.reuse, R8 ;  /* 0x0000000209097223 */ /* 0x090fe20000000008 */
[----:B------:R-:W-:-:S03]  /*0f00*/  FFMA R5, R5, R2, R4 ;  /* 0x0000000205057223 */ /* 0x000fc60000000004 */
[-C--:B-----5:R-:W-:Y:S01]  /*0f10*/  FFMA R10, R10, R29.reuse, R9 ;  /* 0x0000001d0a0a7223 */ /* 0x0a0fe20000000009 */
[----:B------:R-:W-:Y:S01]  /*0f20*/  FFMA R6, R6, R29, R5 ;  /* 0x0000001d06067223 */ /* 0x000fe20000000005 */
[-C--:B--2---:R-:W-:Y:S01]  /*0f30*/  FFMA R12, R12, R3.reuse, R25 ;  /* 0x000000030c0c7223 */ /* 0x084fe20000000019 */
[----:B---3--:R-:W-:-:S03]  /*0f40*/  FFMA R16, R16, R3, R23 ;  /* 0x0000000310107223 */ /* 0x008fc60000000017 */
[-C--:B------:R-:W-:Y:S01]  /*0f50*/  FFMA R13, R13, R2.reuse, R12 ;  /* 0x000000020d0d7223 */ /* 0x080fe2000000000c */
[----:B------:R-:W-:-:S03]  /*0f60*/  FFMA R17, R17, R2, R16 ;  /* 0x0000000211117223 */ /* 0x000fc60000000010 */
[-C--:B------:R-:W-:Y:S01]  /*0f70*/  FFMA R14, R14, R29.reuse, R13 ;  /* 0x0000001d0e0e7223 */ /* 0x080fe2000000000d */
[----:B------:R-:W-:Y:S01]  /*0f80*/  FFMA R18, R18, R29, R17 ;  /* 0x0000001d12127223 */ /* 0x000fe20000000011 */
[-C--:B------:R-:W-:Y:S01]  /*0f90*/  FFMA R13, R11, R26.reuse, R10 ;  /* 0x0000001a0b0d7223 */ /* 0x080fe2000000000a */
[-C--:B------:R-:W-:Y:S01]  /*0fa0*/  FFMA R17, R7, R26.reuse, R6 ;  /* 0x0000001a07117223 */ /* 0x080fe20000000006 */
[-C--:B------:R-:W-:Y:S01]  /*0fb0*/  FFMA R25, R15, R26.reuse, R14 ;  /* 0x0000001a0f197223 */ /* 0x080fe2000000000e */
[----:B------:R-:W-:-:S07]  /*0fc0*/  FFMA R23, R19, R26, R18 ;  /* 0x0000001a13177223 */ /* 0x000fce0000000012 */
.L_x_19:
[----:B------:R-:W0:Y:S02]  /*0fd0*/  LDCU UR5, c[0x0][0x398] ;  /* 0x00007300ff0577ac */ /* 0x000e240008000800 */
[----:B0-----:R-:W-:-:S09]  /*0fe0*/  UISETP.GE.AND UP0, UPT, UR4, UR5, UPT ;  /* 0x000000050400728c */ /* 0x001fd2000bf06270 */
[----:B------:R-:W-:Y:S05]  /*0ff0*/  BRA.U UP0, `(.L_x_22) ;  /* 0x0000000900fc7547 */ /* 0x000fea000b800000 */
[----:B------:R-:W0:Y:S01]  /*1000*/  LDCU UR9, c[0x0][0x3a4] ;  /* 0x00007480ff0977ac */ /* 0x000e220008000800 */
[----:B------:R-:W-:Y:S01]  /*1010*/  SHF.R.S32.HI R16, RZ, 0x1f, R22 ;  /* 0x0000001fff107819 */ /* 0x000fe20000011416 */
[----:B------:R-:W-:Y:S02]  /*1020*/  UIADD3 UR8, UPT, UPT, -UR4, UR5, URZ ;  /* 0x0000000504087290 */ /* 0x000fe4000fffe1ff */
[----:B------:R-:W-:Y:S02]  /*1030*/  UIADD3 UR5, UPT, UPT, UR4, -UR5, URZ ;  /* 0x8000000504057290 */ /* 0x000fe4000fffe0ff */
[----:B------:R-:W-:Y:S02]  /*1040*/  ULOP3.LUT UR14, UR8, 0x3, URZ, 0xc0, !UPT ;  /* 0x00000003080e7892 */ /* 0x000fe4000f8ec0ff */
[----:B------:R-:W-:Y:S02]  /*1050*/  UISETP.GT.U32.AND UP1, UPT, UR5, -0x4, UPT ;  /* 0xfffffffc0500788c */ /* 0x000fe4000bf24070 */
[----:B------:R-:W-:Y:S01]  /*1060*/  UISETP.NE.AND UP0, UPT, UR14, URZ, UPT ;  /* 0x000000ff0e00728c */ /* 0x000fe2000bf05270 */
[----:B0-----:R-:W-:-:S04]  /*1070*/  IMAD R2, R21, UR9, RZ ;  /* 0x0000000915027c24 */ /* 0x001fc8000f8e02ff */
[----:B------:R-:W-:Y:S01]  /*1080*/  VIADD R3, R2, UR9 ;  /* 0x0000000902037c36 */ /* 0x000fe20008000000 */
[----:B------:R-:W-:-:S03]  /*1090*/  SHF.R.S32.HI R19, RZ, 0x1f, R2 ;  /* 0x0000001fff137819 */ /* 0x000fc60000011402 */
[----:B------:R-:W-:Y:S01]  /*10a0*/  VIADD R12, R3, UR9 ;  /* 0x00000009030c7c36 */ /* 0x000fe20008000000 */
[----:B------:R-:W-:-:S03]  /*10b0*/  SHF.R.S32.HI R20, RZ, 0x1f, R3 ;  /* 0x0000001fff147819 */ /* 0x000fc60000011403 */
[----:B------:R-:W-:Y:S01]  /*10c0*/  VIADD R18, R12, UR9 ;  /* 0x000000090c127c36 */ /* 0x000fe20008000000 */
[----:B------:R-:W-:-:S04]  /*10d0*/  SHF.R.S32.HI R24, RZ, 0x1f, R12 ;  /* 0x0000001fff187819 */ /* 0x000fc8000001140c */
[----:B------:R-:W-:Y:S01]  /*10e0*/  SHF.R.S32.HI R0, RZ, 0x1f, R18 ;  /* 0x0000001fff007819 */ /* 0x000fe20000011412 */
[----:B------:R-:W-:Y:S06]  /*10f0*/  BRA.U UP1, `(.L_x_23) ;  /* 0x0000000501647547 */ /* 0x000fec000b800000 */
[----:B------:R-:W-:Y:S02]  /*1100*/  UIMAD UR12, UR4, UR9, URZ ;  /* 0x00000009040c72a4 */ /* 0x000fe4000f8e02ff */
[----:B------:R-:W-:Y:S02]  /*1110*/  UIADD3 UR5, UPT, UPT, UR4, 0x2, URZ ;  /* 0x0000000204057890 */ /* 0x000fe4000fffe0ff */
[----:B------:R-:W-:Y:S02]  /*1120*/  UIADD3 UR6, UPT, UPT, UR4, 0x3, URZ ;  /* 0x0000000304067890 */ /* 0x000fe4000fffe0ff */
[----:B------:R-:W-:Y:S01]  /*1130*/  ULOP3.LUT UR7, UR8, 0xfffffffc, URZ, 0xc0, !UPT ;  /* 0xfffffffc08077892 */ /* 0x000fe2000f8ec0ff */
[----:B------:R-:W0:Y:S01]  /*1140*/  LDCU.128 UR16, c[0x0][0x380] ;  /* 0x00007000ff1077ac */ /* 0x000e220008000c00 */
[----:B------:R-:W-:Y:S02]  /*1150*/  UIADD3 UR13, UPT, UPT, UR12, UR9, URZ ;  /* 0x000000090c0d7290 */ /* 0x000fe4000fffe0ff */
[----:B------:R-:W-:-:S02]  /*1160*/  UIMAD UR5, UR5, UR9, URZ ;  /* 0x00000009050572a4 */ /* 0x000fc4000f8e02ff */
[----:B------:R-:W-:Y:S02]  /*1170*/  UIMAD UR6, UR6, UR9, URZ ;  /* 0x00000009060672a4 */ /* 0x000fe4000f8e02ff */
[----:B------:R-:W-:-:S12]  /*1180*/  UIADD3 UR7, UPT, UPT, -UR7, URZ, URZ ;  /* 0x000000ff07077290 */ /* 0x000fd8000fffe1ff */
.L_x_24:
[----:B------:R-:W-:Y:S01]  /*1190*/  IMAD.U32 R11, RZ, RZ, UR12 ;  /* 0x0000000cff0b7e24 */ /* 0x000fe2000f8e00ff */
[----:B------:R-:W-:Y:S02]  /*11a0*/  IADD3 R9, P1, PT, R3, UR4, RZ ;  /* 0x0000000403097c10 */ /* 0x000fe4000ff3e0ff */
[----:B------:R-:W-:Y:S02]  /*11b0*/  IADD3 R5, P2, PT, R22, UR12, RZ ;  /* 0x0000000c16057c10 */ /* 0x000fe4000ff5e0ff */
[----:B------:R-:W-:Y:S01]  /*11c0*/  IADD3 R7, P0, PT, R2, UR4, RZ ;  /* 0x0000000402077c10 */ /* 0x000fe2000ff1e0ff */
[----:B------:R-:W-:Y:S01]  /*11d0*/  IMAD.X R14, RZ, RZ, R20, P1 ;  /* 0x000000ffff0e7224 */ /* 0x000fe200008e0614 */
[----:B------:R-:W-:Y:S02]  /*11e0*/  LEA.HI.X.SX32 R10, R11, R16, 0x1, P2 ;  /* 0x000000100b0a7211 */ /* 0x000fe400010f0eff */
[----:B0-----:R-:W-:Y:S01]  /*11f0*/  LEA R8, P1, R9, UR16, 0x2 ;  /* 0x0000001009087c11 */ /* 0x001fe2000f8210ff */
[----:B------:R-:W-:Y:S01]  /*1200*/  IMAD.X R26, RZ, RZ, R19, P0 ;  /* 0x000000ffff1a7224 */ /* 0x000fe200000e0613 */
[----:B------:R-:W-:-:S02]  /*1210*/  IADD3 R11, P2, PT, R12, UR4, RZ ;  /* 0x000000040c0b7c10 */ /* 0x000fc4000ff5e0ff */
[----:B------:R-:W-:Y:S02]  /*1220*/  LEA R4, P3, R5, UR18, 0x2 ;  /* 0x0000001205047c11 */ /* 0x000fe4000f8610ff */
[----:B------:R-:W-:Y:S02]  /*1230*/  LEA R6, P0, R7, UR16, 0x2 ;  /* 0x0000001007067c11 */ /* 0x000fe4000f8010ff */
[----:B------:R-:W-:Y:S01]  /*1240*/  LEA.HI.X R9, R9, UR17, R14, 0x2, P1 ;  /* 0x0000001109097c11 */ /* 0x000fe200088f140e */
[----:B------:R-:W-:Y:S01]  /*1250*/  IMAD.X R14, RZ, RZ, R24, P2 ;  /* 0x000000ffff0e7224 */ /* 0x000fe200010e0618 */
[----:B------:R-:W-:Y:S02]  /*1260*/  LEA.HI.X R5, R5, UR19, R10, 0x2, P3 ;  /* 0x0000001305057c11 */ /* 0x000fe400098f140a */
[----:B------:R-:W-:Y:S01]  /*1270*/  LEA.HI.X R7, R7, UR17, R26, 0x2, P0 ;  /* 0x0000001107077c11 */ /* 0x000fe200080f141a */
[----:B------:R-:W2:Y:S01]  /*1280*/  LDG.E R32, desc[UR10][R8.64] ;  /* 0x0000000a08207981 */ /* 0x000ea2000c1e1900 */
[----:B------:R-:W-:-:S02]  /*1290*/  IADD3 R15, P1, PT, R18, UR4, RZ ;  /* 0x00000004120f7c10 */ /* 0x000fc4000ff3e0ff */
[C---:B------:R-:W-:Y:S01]  /*12a0*/  LEA R10, P0, R11.reuse, UR16, 0x2 ;  /* 0x000000100b0a7c11 */ /* 0x040fe2000f8010ff */
[----:B------:R-:W2:Y:S02]  /*12b0*/  LDG.E R4, desc[UR10][R4.64] ;  /* 0x0000000a04047981 */ /* 0x000ea4000c1e1900 */
[----:B------:R-:W-:Y:S01]  /*12c0*/  IMAD.X R26, RZ, RZ, R0, P1 ;  /* 0x000000ffff1a7224 */ /* 0x000fe200008e0600 */
[----:B------:R-:W-:Y:S01]  /*12d0*/  LEA.HI.X R11, R11, UR17, R14, 0x2, P0 ;  /* 0x000000110b0b7c11 */ /* 0x000fe200080f140e */
[----:B------:R-:W3:Y:S01]  /*12e0*/  LDG.E R30, desc[UR10][R6.64] ;  /* 0x0000000a061e7981 */ /* 0x000ee2000c1e1900 */
[----:B------:R-:W-:-:S03]  /*12f0*/  LEA R14, P0, R15, UR16, 0x2 ;  /* 0x000000100f0e7c11 */ /* 0x000fc6000f8010ff */
[----:B------:R-:W4:Y:S01]  /*1300*/  LDG.E R28, desc[UR10][R10.64] ;  /* 0x0000000a0a1c7981 */ /* 0x000f22000c1e1900 */
[----:B------:R-:W-:-:S05]  /*1310*/  LEA.HI.X R15, R15, UR17, R26, 0x2, P0 ;  /* 0x000000110f0f7c11 */ /* 0x000fca00080f141a */
[----:B------:R-:W5:Y:S01]  /*1320*/  LDG.E R26, desc[UR10][R14.64] ;  /* 0x0000000a0e1a7981 */ /* 0x000f62000c1e1900 */
[----:B------:R-:W-:-:S03]  /*1330*/  IMAD.U32 R27, RZ, RZ, UR13 ;  /* 0x0000000dff1b7e24 */ /* 0x000fc6000f8e00ff */
[----:B------:R-:W5:Y:S01]  /*1340*/  LDG.E R34, desc[UR10][R14.64+0x4] ;  /* 0x0000040a0e227981 */ /* 0x000f62000c1e1900 */
[----:B--2---:R-:W-:-:S03]  /*1350*/  FFMA R17, R32, R4, R17 ;  /* 0x0000000420117223 */ /* 0x004fc60000000011 */
[----:B------:R-:W2:Y:S01]  /*1360*/  LDG.E R32, desc[UR10][R10.64+0x4] ;  /* 0x0000040a0a207981 */ /* 0x000ea2000c1e1900 */
[-C--:B---3--:R-:W-:Y:S01]  /*1370*/  FFMA R13, R30, R4.reuse, R13 ;  /* 0x000000041e0d7223 */ /* 0x088fe2000000000d */
[-C--:B----4-:R-:W-:Y:S01]  /*1380*/  FFMA R29, R28, R4.reuse, R25 ;  /* 0x000000041c1d7223 */ /* 0x090fe20000000019 */
[----:B------:R-:W-:Y:S01]  /*1390*/  IADD3 R25, P0, PT, R22, UR13, RZ ;  /* 0x0000000d16197c10 */ /* 0x000fe2000ff1e0ff */
[----:B------:R-:W3:Y:S01]  /*13a0*/  LDG.E R28, desc[UR10][R8.64+0x4] ;  /* 0x0000040a081c7981 */ /* 0x000ee2000c1e1900 */
[----:B-----5:R-:W-:Y:S02]  /*13b0*/  FFMA R23, R26, R4, R23 ;  /* 0x000000041a177223 */ /* 0x020fe40000000017 */
[----:B------:R-:W-:Y:S02]  /*13c0*/  LEA.HI.X.SX32 R4, R27, R16, 0x1, P0 ;  /* 0x000000101b047211 */ /* 0x000fe400000f0eff */
[----:B------:R-:W-:-:S04]  /*13d0*/  LEA R26, P0, R25, UR18, 0x2 ;  /* 0x00000012191a7c11 */ /* 0x000fc8000f8010ff */
[----:B------:R-:W-:Y:S02]  /*13e0*/  LEA.HI.X R27, R25, UR19, R4, 0x2, P0 ;  /* 0x00000013191b7c11 */ /* 0x000fe400080f1404 */
[----:B------:R-:W4:Y:S04]  /*13f0*/  LDG.E R4, desc[UR10][R6.64+0x4] ;  /* 0x0000040a06047981 */ /* 0x000f28000c1e1900 */
[----:B------:R-:W4:Y:S01]  /*1400*/  LDG.E R30, desc[UR10][R26.64] ;  /* 0x0000000a1a1e7981 */ /* 0x000f22000c1e1900 */
[----:B------:R-:W-:-:S03]  /*1410*/  IADD3 R5, P0, PT, R22, UR5, RZ ;  /* 0x0000000516057c10 */ /* 0x000fc6000ff1e0ff */
[----:B------:R-:W5:Y:S01]  /*1420*/  LDG.E R27, desc[UR10][R6.64+0xc] ;  /* 0x00000c0a061b7981 */ /* 0x000f62000c1e1900 */
[-C--:B----4-:R-:W-:Y:S01]  /*1430*/  FFMA R25, R4, R30.reuse, R13 ;  /* 0x0000001e04197223 */ /* 0x090fe2000000000d */
[-C--:B---3--:R-:W-:Y:S01]  /*1440*/  FFMA R13, R28, R30.reuse, R17 ;  /* 0x0000001e1c0d7223 */ /* 0x088fe20000000011 */
[----:B--2---:R-:W-:Y:S01]  /*1450*/  FFMA R17, R32, R30, R29 ;  /* 0x0000001e20117223 */ /* 0x004fe2000000001d */
[----:B------:R-:W-:Y:S01]  /*1460*/  IMAD.U32 R29, RZ, RZ, UR5 ;  /* 0x00000005ff1d7e24 */ /* 0x000fe2000f8e00ff */
[----:B------:R-:W2:Y:S04]  /*1470*/  LDG.E R32, desc[UR10][R6.64+0x8] ;  /* 0x0000080a06207981 */ /* 0x000ea8000c1e1900 */
[----:B------:R-:W-:Y:S02]  /*1480*/  LEA.HI.X.SX32 R28, R29, R16, 0x1, P0 ;  /* 0x000000101d1c7211 */ /* 0x000fe400000f0eff */
[C---:B------:R-:W-:Y:S01]  /*1490*/  LEA R4, P0, R5.reuse, UR18, 0x2 ;  /* 0x0000001205047c11 */ /* 0x040fe2000f8010ff */
[----:B------:R-:W-:Y:S01]  /*14a0*/  FFMA R23, R34, R30, R23 ;  /* 0x0000001e22177223 */ /* 0x000fe20000000017 */
[----:B------:R-:W3:Y:S02]  /*14b0*/  LDG.E R29, desc[UR10][R8.64+0xc] ;  /* 0x00000c0a081d7981 */ /* 0x000ee4000c1e1900 */
[----:B------:R-:W-:-:S02]  /*14c0*/  LEA.HI.X R5, R5, UR19, R28, 0x2, P0 ;  /* 0x0000001305057c11 */ /* 0x000fc400080f141c */
[----:B------:R-:W4:Y:S04]  /*14d0*/  LDG.E R28, desc[UR10][R8.64+0x8] ;  /* 0x0000080a081c7981 */ /* 0x000f28000c1e1900 */
[----:B------:R0:W2:Y:S01]  /*14e0*/  LDG.E R26, desc[UR10][R4.64] ;  /* 0x0000000a041a7981 */ /* 0x0000a2000c1e1900 */
[----:B------:R-:W-:-:S03]  /*14f0*/  IADD3 R31, P0, PT, R22, UR6, RZ ;  /* 0x00000006161f7c10 */ /* 0x000fc6000ff1e0ff */
[----:B------:R-:W5:Y:S04]  /*1500*/  LDG.E R30, desc[UR10][R10.64+0x8] ;  /* 0x0000080a0a1e7981 */ /* 0x000f68000c1e1900 */
[----:B------:R-:W3:Y:S01]  /*1510*/  LDG.E R6, desc[UR10][R14.64+0x8] ;  /* 0x0000080a0e067981 */ /* 0x000ee2000c1e1900 */
[----:B0-----:R-:W-:-:S03]  /*1520*/  IMAD.U32 R5, RZ, RZ, UR6 ;  /* 0x00000006ff057e24 */ /* 0x001fc6000f8e00ff */
[----:B------:R-:W3:Y:S02]  /*1530*/  LDG.E R8, desc[UR10][R14.64+0xc] ;  /* 0x00000c0a0e087981 */ /* 0x000ee4000c1e1900 */
[----:B------:R-:W-:Y:S02]  /*1540*/  LEA.HI.X.SX32 R34, R5, R16, 0x1, P0 ;  /* 0x0000001005227211 */ /* 0x000fe400000f0eff */
[----:B------:R-:W-:-:S04]  /*1550*/  LEA R4, P0, R31, UR18, 0x2 ;  /* 0x000000121f047c11 */ /* 0x000fc8000f8010ff */
[----:B------:R-:W-:-:S05]  /*1560*/  LEA.HI.X R5, R31, UR19, R34, 0x2, P0 ;  /* 0x000000131f057c11 */ /* 0x000fca00080f1422 */
[----:B------:R-:W3:Y:S01]  /*1570*/  LDG.E R4, desc[UR10][R4.64] ;  /* 0x0000000a04047981 */ /* 0x000ee2000c1e1900 */
[----:B--2---:R-:W-:-:S03]  /*1580*/  FFMA R32, R32, R26, R25 ;  /* 0x0000001a20207223 */ /* 0x004fc60000000019 */
[----:B------:R-:W2:Y:S01]  /*1590*/  LDG.E R25, desc[UR10][R10.64+0xc] ;  /* 0x00000c0a0a197981 */ /* 0x000ea2000c1e1900 */
[----:B------:R-:W-:-:S04]  /*15a0*/  UIADD3 UR7, UPT, UPT, UR7, 0x4, URZ ;  /* 0x0000000407077890 */ /* 0x000fc8000fffe0ff */
[----:B------:R-:W-:Y:S01]  /*15b0*/  UISETP.NE.AND UP1, UPT, UR7, URZ, UPT ;  /* 0x000000ff0700728c */ /* 0x000fe2000bf25270 */
[-C--:B----4-:R-:W-:Y:S01]  /*15c0*/  FFMA R28, R28, R26.reuse, R13 ;  /* 0x0000001a1c1c7223 */ /* 0x090fe2000000000d */
[-C--:B-----5:R-:W-:Y:S01]  /*15d0*/  FFMA R30, R30, R26.reuse, R17 ;  /* 0x0000001a1e1e7223 */ /* 0x0a0fe20000000011 */
[----:B---3--:R-:W-:Y:S01]  /*15e0*/  FFMA R23, R6, R26, R23 ;  /* 0x0000001a06177223 */ /* 0x008fe20000000017 */
[----:B------:R-:W-:Y:S02]  /*15f0*/  UIADD3 UR4, UPT, UPT, UR4, 0x4, URZ ;  /* 0x0000000404047890 */ /* 0x000fe4000fffe0ff */
[----:B------:R-:W-:Y:S02]  /*1600*/  ULEA UR13, UR9, UR13, 0x2 ;  /* 0x0000000d090d7291 */ /* 0x000fe4000f8e10ff */
[----:B------:R-:W-:Y:S02]  /*1610*/  ULEA UR5, UR9, UR5, 0x2 ;  /* 0x0000000509057291 */ /* 0x000fe4000f8e10ff */
[----:B------:R-:W-:-:S02]  /*1620*/  ULEA UR6, UR9, UR6, 0x2 ;  /* 0x0000000609067291 */ /* 0x000fc4000f8e10ff */
[----:B------:R-:W-:Y:S01]  /*1630*/  ULEA UR12, UR9, UR12, 0x2 ;  /* 0x0000000c090c7291 */ /* 0x000fe2000f8e10ff */
[-C--:B------:R-:W-:Y:S01]  /*1640*/  FFMA R13, R27, R4.reuse, R32 ;  /* 0x000000041b0d7223 */ /* 0x080fe20000000020 */
[-C--:B------:R-:W-:Y:S01]  /*1650*/  FFMA R17, R29, R4.reuse, R28 ;  /* 0x000000041d117223 */ /* 0x080fe2000000001c */
[-C--:B------:R-:W-:Y:S01]  /*1660*/  FFMA R23, R8, R4.reuse, R23 ;  /* 0x0000000408177223 */ /* 0x080fe20000000017 */
[----:B--2---:R-:W-:Y:S01]  /*1670*/  FFMA R25, R25, R4, R30 ;  /* 0x0000000419197223 */ /* 0x004fe2000000001e */
[----:B------:R-:W-:Y:S07]  /*1680*/  BRA.U UP1, `(.L_x_24) ;  /* 0xfffffff901c07547 */ /* 0x000fee000b83ffff */
.L_x_23:
[----:B------:R-:W-:Y:S05]  /*1690*/  BRA.U !UP0, `(.L_x_22) ;  /* 0x0000000508547547 */ /* 0x000fea000b800000 */
[----:B------:R-:W-:Y:S02]  /*16a0*/  UISETP.NE.AND UP0, UPT, UR14, 0x1, UPT ;  /* 0x000000010e00788c */ /* 0x000fe4000bf05270 */
[----:B------:R-:W-:-:S04]  /*16b0*/  ULOP3.LUT UR5, UR8, 0x1, URZ, 0xc0, !UPT ;  /* 0x0000000108057892 */ /* 0x000fc8000f8ec0ff */
[----:B------:R-:W-:-:S03]  /*16c0*/  UISETP.NE.U32.AND UP1, UPT, UR5, 0x1, UPT ;  /* 0x000000010500788c */ /* 0x000fc6000bf25070 */
[----:B------:R-:W-:Y:S08]  /*16d0*/  BRA.U !UP0, `(.L_x_25) ;  /* 0x0000000108c07547 */ /* 0x000ff0000b800000 */
[----:B------:R-:W0:Y:S01]  /*16e0*/  LDCU.128 UR12, c[0x0][0x380] ;  /* 0x00007000ff0c77ac */ /* 0x000e220008000c00 */
[----:B------:R-:W-:Y:S02]  /*16f0*/  IADD3 R4, P0, PT, R2, UR4, RZ ;  /* 0x0000000402047c10 */ /* 0x000fe4000ff1e0ff */
[----:B------:R-:W-:Y:S01]  /*1700*/  IADD3 R7, P1, PT, R3, UR4, RZ ;  /* 0x0000000403077c10 */ /* 0x000fe2000ff3e0ff */
[----:B------:R-:W-:Y:S02]  /*1710*/  UIMAD UR5, UR4, UR9, URZ ;  /* 0x00000009040572a4 */ /* 0x000fe4000f8e02ff */
[----:B------:R-:W-:Y:S02]  /*1720*/  IMAD.X R9, RZ, RZ, R19, P0 ;  /* 0x000000ffff097224 */ /* 0x000fe400000e0613 */
[----:B------:R-:W-:Y:S02]  /*1730*/  IMAD.X R8, RZ, RZ, R20, P1 ;  /* 0x000000ffff087224 */ /* 0x000fe400008e0614 */
[----:B------:R-:W-:Y:S01]  /*1740*/  IADD3 R5, P2, PT, R22, UR5, RZ ;  /* 0x0000000516057c10 */ /* 0x000fe2000ff5e0ff */
[----:B------:R-:W-:Y:S01]  /*1750*/  IMAD.U32 R11, RZ, RZ, UR5 ;  /* 0x00000005ff0b7e24 */ /* 0x000fe2000f8e00ff */
[----:B------:R-:W-:-:S04]  /*1760*/  UIADD3 UR5, UPT, UPT, UR5, UR9, URZ ;  /* 0x0000000905057290 */ /* 0x000fc8000fffe0ff */
[----:B------:R-:W-:Y:S02]  /*1770*/  LEA.HI.X.SX32 R6, R11, R16, 0x1, P2 ;  /* 0x000000100b067211 */ /* 0x000fe400010f0eff */
[----:B0-----:R-:W-:-:S04]  /*1780*/  LEA R14, P0, R4, UR12, 0x2 ;  /* 0x0000000c040e7c11 */ /* 0x001fc8000f8010ff */
[----:B------:R-:W-:Y:S02]  /*1790*/  LEA.HI.X R15, R4, UR13, R9, 0x2, P0 ;  /* 0x0000000d040f7c11 */ /* 0x000fe400080f1409 */
[----:B------:R-:W-:Y:S01]  /*17a0*/  LEA R10, P0, R7, UR12, 0x2 ;  /* 0x0000000c070a7c11 */ /* 0x000fe2000f8010ff */
[----:B------:R-:W-:Y:S01]  /*17b0*/  IMAD.U32 R9, RZ, RZ, UR5 ;  /* 0x00000005ff097e24 */ /* 0x000fe2000f8e00ff */
[----:B------:R-:W-:Y:S01]  /*17c0*/  LEA R4, P1, R5, UR14, 0x2 ;  /* 0x0000000e05047c11 */ /* 0x000fe2000f8210ff */
[----:B------:R-:W2:Y:S01]  /*17d0*/  LDG.E R26, desc[UR10][R14.64] ;  /* 0x0000000a0e1a7981 */ /* 0x000ea2000c1e1900 */
[----:B------:R-:W-:Y:S02]  /*17e0*/  LEA.HI.X R11, R7, UR13, R8, 0x2, P0 ;  /* 0x0000000d070b7c11 */ /* 0x000fe400080f1408 */
[----:B------:R-:W-:Y:S01]  /*17f0*/  IADD3 R7, P0, PT, R22, UR5, RZ ;  /* 0x0000000516077c10 */ /* 0x000fe2000ff1e0ff */
[----:B------:R-:W3:Y:S01]  /*1800*/  LDG.E R27, desc[UR10][R14.64+0x4] ;  /* 0x0000040a0e1b7981 */ /* 0x000ee2000c1e1900 */
[----:B------:R-:W-:-:S02]  /*1810*/  LEA.HI.X R5, R5, UR15, R6, 0x2, P1 ;  /* 0x0000000f05057c11 */ /* 0x000fc400088f1406 */
[----:B------:R-:W-:Y:S01]  /*1820*/  LEA.HI.X.SX32 R8, R9, R16, 0x1, P0 ;  /* 0x0000001009087211 */ /* 0x000fe200000f0eff */
[----:B------:R-:W4:Y:S01]  /*1830*/  LDG.E R28, desc[UR10][R10.64] ;  /* 0x0000000a0a1c7981 */ /* 0x000f22000c1e1900 */
[----:B------:R-:W-:Y:S02]  /*1840*/  IADD3 R9, P0, PT, R12, UR4, RZ ;  /* 0x000000040c097c10 */ /* 0x000fe4000ff1e0ff */
[C---:B------:R-:W-:Y:S01]  /*1850*/  LEA R6, P1, R7.reuse, UR14, 0x2 ;  /* 0x0000000e07067c11 */ /* 0x040fe2000f8210ff */
[----:B------:R0:W5:Y:S02]  /*1860*/  LDG.E R29, desc[UR10][R10.64+0x4] ;  /* 0x0000040a0a1d7981 */ /* 0x000164000c1e1900 */
[----:B------:R-:W-:Y:S01]  /*1870*/  IMAD.X R30, RZ, RZ, R24, P0 ;  /* 0x000000ffff1e7224 */ /* 0x000fe200000e0618 */
[----:B------:R-:W-:Y:S01]  /*1880*/  LEA.HI.X R7, R7, UR15, R8, 0x2, P1 ;  /* 0x0000000f07077c11 */ /* 0x000fe200088f1408 */
[----:B------:R-:W2:Y:S01]  /*1890*/  LDG.E R4, desc[UR10][R4.64] ;  /* 0x0000000a04047981 */ /* 0x000ea2000c1e1900 */
[----:B------:R-:W-:-:S03]  /*18a0*/  LEA R8, P0, R9, UR12, 0x2 ;  /* 0x0000000c09087c11 */ /* 0x000fc6000f8010ff */
[----:B------:R-:W3:Y:S01]  /*18b0*/  LDG.E R6, desc[UR10][R6.64] ;  /* 0x0000000a06067981 */ /* 0x000ee2000c1e1900 */
[----:B------:R-:W-:Y:S02]  /*18c0*/  LEA.HI.X R9, R9, UR13, R30, 0x2, P0 ;  /* 0x0000000d09097c11 */ /* 0x000fe400080f141e */
[----:B0-----:R-:W-:-:S03]  /*18d0*/  IADD3 R11, P0, PT, R18, UR4, RZ ;  /* 0x00000004120b7c10 */ /* 0x001fc6000ff1e0ff */
[----:B------:R-:W5:Y:S01]  /*18e0*/  LDG.E R14, desc[UR10][R8.64] ;  /* 0x0000000a080e7981 */ /* 0x000f62000c1e1900 */
[C---:B------:R-:W-:Y:S01]  /*18f0*/  LEA R10, P1, R11.reuse, UR12, 0x2 ;  /* 0x0000000c0b0a7c11 */ /* 0x040fe2000f8210ff */
[----:B------:R-:W-:Y:S02]  /*1900*/  IMAD.X R30, RZ, RZ, R0, P0 ;  /* 0x000000ffff1e7224 */ /* 0x000fe400000e0600 */
[----:B------:R-:W5:Y:S03]  /*1910*/  LDG.E R15, desc[UR10][R8.64+0x4] ;  /* 0x0000040a080f7981 */ /* 0x000f66000c1e1900 */
[----:B------:R-:W-:-:S05]  /*1920*/  LEA.HI.X R11, R11, UR13, R30, 0x2, P1 ;  /* 0x0000000d0b0b7c11 */ /* 0x000fca00088f141e */
[----:B------:R-:W5:Y:S04]  /*1930*/  LDG.E R30, desc[UR10][R10.64] ;  /* 0x0000000a0a1e7981 */ /* 0x000f68000c1e1900 */
[----:B------:R-:W5:Y:S01]  /*1940*/  LDG.E R32, desc[UR10][R10.64+0x4] ;  /* 0x0000040a0a207981 */ /* 0x000f62000c1e1900 */
[----:B------:R-:W-:Y:S01]  /*1950*/  UIADD3 UR4, UPT, UPT, UR4, 0x2, URZ ;  /* 0x0000000204047890 */ /* 0x000fe2000fffe0ff */
[-C--:B--2---:R-:W-:Y:S01]  /*1960*/  FFMA R26, R26, R4.reuse, R13 ;  /* 0x000000041a1a7223 */ /* 0x084fe2000000000d */
[----:B----4-:R-:W-:-:S03]  /*1970*/  FFMA R28, R28, R4, R17 ;  /* 0x000000041c1c7223 */ /* 0x010fc60000000011 */
[-C--:B---3--:R-:W-:Y:S01]  /*1980*/  FFMA R13, R27, R6.reuse, R26 ;  /* 0x000000061b0d7223 */ /* 0x088fe2000000001a */
[----:B-----5:R-:W-:Y:S01]  /*1990*/  FFMA R17, R29, R6, R28 ;  /* 0x000000061d117223 */ /* 0x020fe2000000001c */
[----:B------:R-:W-:-:S04]  /*19a0*/  FFMA R14, R14, R4, R25 ;  /* 0x000000040e0e7223 */ /* 0x000fc80000000019 */
[----:B------:R-:W-:Y:S01]  /*19b0*/  FFMA R25, R15, R6, R14 ;  /* 0x000000060f197223 */ /* 0x000fe2000000000e */
[----:B------:R-:W-:-:S04]  /*19c0*/  FFMA R23, R30, R4, R23 ;  /* 0x000000041e177223 */ /* 0x000fc80000000017 */
[----:B------:R-:W-:-:S07]  /*19d0*/  FFMA R23, R32, R6, R23 ;  /* 0x0000000620177223 */ /* 0x000fce0000000017 */
.L_x_25:
[----:B------:R-:W-:Y:S05]  /*19e0*/  BRA.U UP1, `(.L_x_22) ;  /* 0x0000000101807547 */ /* 0x000fea000b800000 */
[----:B------:R-:W0:Y:S01]  /*19f0*/  LDCU.128 UR12, c[0x0][0x380] ;  /* 0x00007000ff0c77ac */ /* 0x000e220008000c00 */
[----:B------:R-:W-:Y:S02]  /*1a00*/  IADD3 R2, P0, PT, R2, UR4, RZ ;  /* 0x0000000402027c10 */ /* 0x000fe4000ff1e0ff */
[----:B------:R-:W-:Y:S01]  /*1a10*/  IADD3 R12, P1, PT, R12, UR4, RZ ;  /* 0x000000040c0c7c10 */ /* 0x000fe2000ff3e0ff */
[----:B------:R-:W-:Y:S02]  /*1a20*/  UIMAD UR5, UR4, UR9, URZ ;  /* 0x00000009040572a4 */ /* 0x000fe4000f8e02ff */
[----:B------:R-:W-:Y:S01]  /*1a30*/  IADD3 R18, P2, PT, R18, UR4, RZ ;  /* 0x0000000412127c10 */ /* 0x000fe2000ff5e0ff */
[----:B------:R-:W-:-:S03]  /*1a40*/  IMAD.X R19, RZ, RZ, R19, P0 ;  /* 0x000000ffff137224 */ /* 0x000fc600000e0613 */
[----:B------:R-:W-:Y:S01]  /*1a50*/  IMAD.U32 R7, RZ, RZ, UR5 ;  /* 0x00000005ff077e24 */ /* 0x000fe2000f8e00ff */
[----:B------:R-:W-:Y:S01]  /*1a60*/  IADD3 R11, P3, PT, R22, UR5, RZ ;  /* 0x00000005160b7c10 */ /* 0x000fe2000ff7e0ff */
[----:B------:R-:W-:-:S03]  /*1a70*/  IMAD.X R9, RZ, RZ, R0, P2 ;  /* 0x000000ffff097224 */ /* 0x000fc600010e0600 */
[----:B------:R-:W-:Y:S01]  /*1a80*/  LEA.HI.X.SX32 R16, R7, R16, 0x1, P3 ;  /* 0x0000001007107211 */ /* 0x000fe200018f0eff */
[----:B------:R-:W-:Y:S01]  /*1a90*/  IMAD.X R7, RZ, RZ, R24, P1 ;  /* 0x000000ffff077224 */ /* 0x000fe200008e0618 */
[----:B0-----:R-:W-:Y:S02]  /*1aa0*/  LEA R4, P0, R2, UR12, 0x2 ;  /* 0x0000000c02047c11 */ /* 0x001fe4000f8010ff */
[----:B------:R-:W-:Y:S02]  /*1ab0*/  LEA R6, P4, R12, UR12, 0x2 ;  /* 0x0000000c0c067c11 */ /* 0x000fe4000f8810ff */
[----:B------:R-:W-:Y:S02]  /*1ac0*/  LEA.HI.X R5, R2, UR13, R19, 0x2, P0 ;  /* 0x0000000d02057c11 */ /* 0x000fe400080f1413 */
[----:B------:R-:W-:Y:S02]  /*1ad0*/  IADD3 R3, P0, PT, R3, UR4, RZ ;  /* 0x0000000403037c10 */ /* 0x000fe4000ff1e0ff */
[----:B------:R-:W-:Y:S01]  /*1ae0*/  LEA R8, P3, R18, UR12, 0x2 ;  /* 0x0000000c12087c11 */ /* 0x000fe2000f8610ff */
[----:B------:R-:W2:Y:S01]  /*1af0*/  LDG.E R4, desc[UR10][R4.64] ;  /* 0x0000000a04047981 */ /* 0x000ea2000c1e1900 */
[----:B------:R-:W-:Y:S01]  /*1b00*/  LEA R2, P5, R3, UR12, 0x2 ;  /* 0x0000000c03027c11 */ /* 0x000fe2000f8a10ff */
[----:B------:R-:W-:Y:S01]  /*1b10*/  IMAD.X R20, RZ, RZ, R20, P0 ;  /* 0x000000ffff147224 */ /* 0x000fe200000e0614 */
[----:B------:R-:W-:-:S02]  /*1b20*/  LEA R10, P0, R11, UR14, 0x2 ;  /* 0x0000000e0b0a7c11 */ /* 0x000fc4000f8010ff */
[----:B------:R-:W-:Y:S02]  /*1b30*/  LEA.HI.X R7, R12, UR13, R7, 0x2, P4 ;  /* 0x0000000d0c077c11 */ /* 0x000fe4000a0f1407 */
[----:B------:R-:W-:Y:S02]  /*1b40*/  LEA.HI.X R3, R3, UR13, R20, 0x2, P5 ;  /* 0x0000000d03037c11 */ /* 0x000fe4000a8f1414 */
[----:B------:R-:W-:Y:S01]  /*1b50*/  LEA.HI.X R9, R18, UR13, R9, 0x2, P3 ;  /* 0x0000000d12097c11 */ /* 0x000fe200098f1409 */
[----:B------:R-:W3:Y:S01]  /*1b60*/  LDG.E R6, desc[UR10][R6.64] ;  /* 0x0000000a06067981 */ /* 0x000ee2000c1e1900 */
[----:B------:R-:W-:-:S03]  /*1b70*/  LEA.HI.X R11, R11, UR15, R16, 0x2, P0 ;  /* 0x0000000f0b0b7c11 */ /* 0x000fc600080f1410 */
[----:B------:R-:W4:Y:S04]  /*1b80*/  LDG.E R2, desc[UR10][R2.64] ;  /* 0x0000000a02027981 */ /* 0x000f28000c1e1900 */
[----:B------:R-:W2:Y:S04]  /*1b90*/  LDG.E R10, desc[UR10][R10.64] ;  /* 0x0000000a0a0a7981 */ /* 0x000ea8000c1e1900 */
[----:B------:R-:W5:Y:S01]  /*1ba0*/  LDG.E R8, desc[UR10][R8.64] ;  /* 0x0000000a08087981 */ /* 0x000f62000c1e1900 */
[-C--:B--2---:R-:W-:Y:S01]  /*1bb0*/  FFMA R13, R4, R10.reuse, R13 ;  /* 0x0000000a040d7223 */ /* 0x084fe2000000000d */
[-C--:B----4-:R-:W-:Y:S01]  /*1bc0*/  FFMA R17, R2, R10.reuse, R17 ;  /* 0x0000000a02117223 */ /* 0x090fe20000000011 */
[-C--:B---3--:R-:W-:Y:S01]  /*1bd0*/  FFMA R25, R6, R10.reuse, R25 ;  /* 0x0000000a06197223 */ /* 0x088fe20000000019 */
[----:B-----5:R-:W-:-:S07]  /*1be0*/  FFMA R23, R8, R10, R23 ;  /* 0x0000000a08177223 */ /* 0x020fce0000000017 */
.L_x_22:
[----:B------:R-:W0:Y:S01]  /*1bf0*/  LDCU UR6, c[0x0][0x3a4] ;  /* 0x00007480ff0677ac */ /* 0x000e220008000800 */
[----:B------:R-:W-:Y:S01]  /*1c00*/  SHF.R.S32.HI R10, RZ, 0x1f, R22 ;  /* 0x0000001fff0a7819 */ /* 0x000fe20000011416 */
[----:B------:R-:W1:Y:S01]  /*1c10*/  LDCU.64 UR4, c[0x0][0x390] ;  /* 0x00007200ff0477ac */ /* 0x000e620008000a00 */
[----:B0-----:R-:W-:-:S04]  /*1c20*/  IMAD R3, R21, UR6, RZ ;  /* 0x0000000615037c24 */ /* 0x001fc8000f8e02ff */
[----:B------:R-:W-:Y:S01]  /*1c30*/  VIADD R7, R3, UR6 ;  /* 0x0000000603077c36 */ /* 0x000fe20008000000 */
[----:B------:R-:W-:-:S03]  /*1c40*/  IADD3 R0, P0, PT, R22, R3, RZ ;  /* 0x0000000316007210 */ /* 0x000fc60007f1e0ff */
[----:B------:R-:W-:Y:S01]  /*1c50*/  VIADD R9, R7, UR6 ;  /* 0x0000000607097c36 */ /* 0x000fe20008000000 */
[-C--:B------:R-:W-:Y:S02]  /*1c60*/  LEA.HI.X.SX32 R3, R3, R10.reuse, 0x1, P0 ;  /* 0x0000000a03037211 */ /* 0x080fe400000f0eff */
[----:B-1----:R-:W-:Y:S01]  /*1c70*/  LEA R2, P0, R0, UR4, 0x2 ;  /* 0x0000000400027c11 */ /* 0x002fe2000f8010ff */
[----:B------:R-:W-:Y:S01]  /*1c80*/  VIADD R11, R9, UR6 ;  /* 0x00000006090b7c36 */ /* 0x000fe20008000000 */
[----:B------:R-:W-:Y:S02]  /*1c90*/  IADD3 R5, P1, PT, R22, R7, RZ ;  /* 0x0000000716057210 */ /* 0x000fe40007f3e0ff */
[----:B------:R-:W-:Y:S02]  /*1ca0*/  LEA.HI.X R3, R0, UR5, R3, 0x2, P0 ;  /* 0x0000000500037c11 */ /* 0x000fe400080f1403 */
[----:B------:R-:W-:Y:S02]  /*1cb0*/  IADD3 R0, P2, PT, R22, R9, RZ ;  /* 0x0000000916007210 */ /* 0x000fe40007f5e0ff */
[----:B------:R-:W-:Y:S01]  /*1cc0*/  LEA.HI.X.SX32 R8, R7, R10, 0x1, P1 ;  /* 0x0000000a07087211 */ /* 0x000fe200008f0eff */
[----:B------:R-:W-:Y:S01]  /*1cd0*/  STG.E desc[UR10][R2.64], R13 ;  /* 0x0000000d02007986 */ /* 0x000fe2000c10190a */
[----:B------:R-:W-:-:S02]  /*1ce0*/  LEA R4, P0, R5, UR4, 0x2 ;  /* 0x0000000405047c11 */ /* 0x000fc4000f8010ff */
[----:B------:R-:W-:Y:S02]  /*1cf0*/  IADD3 R22, P3, PT, R22, R11, RZ ;  /* 0x0000000b16167210 */ /* 0x000fe40007f7e0ff */
[-C--:B------:R-:W-:Y:S02]  /*1d00*/  LEA.HI.X.SX32 R7, R9, R10.reuse, 0x1, P2 ;  /* 0x0000000a09077211 */ /* 0x080fe400010f0eff */
[----:B------:R-:W-:Y:S02]  /*1d10*/  LEA R6, P1, R0, UR4, 0x2 ;  /* 0x0000000400067c11 */ /* 0x000fe4000f8210ff */
[----:B------:R-:W-:Y:S02]  /*1d20*/  LEA.HI.X R5, R5, UR5, R8, 0x2, P0 ;  /* 0x0000000505057c11 */ /* 0x000fe400080f1408 */
[----:B------:R-:W-:Y:S02]  /*1d30*/  LEA.HI.X.SX32 R9, R11, R10, 0x1, P3 ;  /* 0x0000000a0b097211 */ /* 0x000fe400018f0eff */
[----:B------:R-:W-:Y:S01]  /*1d40*/  LEA R8, P0, R22, UR4, 0x2 ;  /* 0x0000000416087c11 */ /* 0x000fe2000f8010ff */
[----:B------:R-:W-:Y:S01]  /*1d50*/  STG.E desc[UR10][R4.64], R17 ;  /* 0x0000001104007986 */ /* 0x000fe2000c10190a */
[----:B------:R-:W-:-:S02]  /*1d60*/  LEA.HI.X R7, R0, UR5, R7, 0x2, P1 ;  /* 0x0000000500077c11 */ /* 0x000fc400088f1407 */
[----:B------:R-:W-:-:S03]  /*1d70*/  LEA.HI.X R9, R22, UR5, R9, 0x2, P0 ;  /* 0x0000000516097c11 */ /* 0x000fc600080f1409 */
[----:B------:R-:W-:Y:S04]  /*1d80*/  STG.E desc[UR10][R6.64], R25 ;  /* 0x0000001906007986 */ /* 0x000fe8000c10190a */
[----:B------:R-:W-:Y:S01]  /*1d90*/  STG.E desc[UR10][R8.64], R23 ;  /* 0x0000001708007986 */ /* 0x000fe2000c10190a */
[----:B------:R-:W-:Y:S05]  /*1da0*/  EXIT ;  /* 0x000000000000794d */ /* 0x000fea0003800000 */
.L_x_26:
        /* <DEDUP_REMOVED lines=13> */
.L_x_35:


//--------------------- .text._Z13MatMulTopLeftPfS_S_iiii --------------------------
	.section	.text._Z13MatMulTopLeftPfS_S_iiii,"ax",@progbits
	.align	128
        .global         _Z13MatMulTopLeftPfS_S_iiii
        .type           _Z13MatMulTopLeftPfS_S_iiii,@function
        .size           _Z13MatMulTopLeftPfS_S_iiii,(.L_x_36 - _Z13MatMulTopLeftPfS_S_iiii)
        .other          _Z13MatMulTopLeftPfS_S_iiii,@"STO_CUDA_ENTRY STV_DEFAULT"
_Z13MatMulTopLeftPfS_S_iiii:
.text._Z13MatMulTopLeftPfS_S_iiii:
[----:B------:R-:W-:Y:S01]  /*0000*/  LDC R1, c[0x0][0x37c] ;  /* 0x0000df00ff017b82 */ /* 0x000fe20000000800 */
[----:B------:R-:W0:Y:S07]  /*0010*/  S2R R3, SR_TID.Y ;  /* 0x0000000000037919 */ /* 0x000e2e0000002200 */
[----:B------:R-:W1:Y:S01]  /*0020*/  LDC R4, c[0x0][0x360] ;  /* 0x0000d800ff047b82 */ /* 0x000e620000000800 */
[----:B------:R-:W2:Y:S01]  /*0030*/  LDCU UR4, c[0x0][0x3a0] ;  /* 0x00007400ff0477ac */ /* 0x000ea20008000800 */
[----:B------:R-:W1:Y:S01]  /*0040*/  S2R R49, SR_TID.X ;  /* 0x0000000000317919 */ /* 0x000e620000002100 */
[----:B------:R-:W3:Y:S05]  /*0050*/  LDCU UR5, c[0x0][0x39c] ;  /* 0x00007380ff0577ac */ /* 0x000eea0008000800 */
[----:B------:R-:W0:Y:S08]  /*0060*/  S2UR UR12, SR_CTAID.Y ;  /* 0x00000000000c79c3 */ /* 0x000e300000002600 */
[----:B------:R-:W0:Y:S08]  /*0070*/  LDC R0, c[0x0][0x364] ;  /* 0x0000d900ff007b82 */ /* 0x000e300000000800 */
[----:B------:R-:W1:Y:S01]  /*0080*/  S2UR UR11, SR_CTAID.X ;  /* 0x00000000000b79c3 */ /* 0x000e620000002500 */
[----:B0-----:R-:W-:-:S05]  /*0090*/  IMAD R0, R0, UR12, R3 ;  /* 0x0000000c00007c24 */ /* 0x001fca000f8e0203 */
[----:B------:R-:W-:Y:S01]  /*00a0*/  SHF.L.U32 R2, R0, 0x2, RZ ;  /* 0x0000000200027819 */ /* 0x000fe200000006ff */
[----:B-1----:R-:W-:-:S03]  /*00b0*/  IMAD R0, R4, UR11, R49 ;  /* 0x0000000b04007c24 */ /* 0x002fc6000f8e0231 */
[----:B------:R-:W-:Y:S02]  /*00c0*/  IADD3 R3, PT, PT, R2, 0x4, RZ ;  /* 0x0000000402037810 */ /* 0x000fe40007ffe0ff */
[----:B------:R-:W-:Y:S02]  /*00d0*/  LEA R0, R0, 0x4, 0x2 ;  /* 0x0000000400007811 */ /* 0x000fe400078e10ff */
[----:B--2---:R-:W-:-:S04]  /*00e0*/  ISETP.GT.AND P0, PT, R3, UR4, PT ;  /* 0x0000000403007c0c */ /* 0x004fc8000bf04270 */
[----:B---3--:R-:W-:-:S13]  /*00f0*/  ISETP.GT.OR P0, PT, R0, UR5, P0 ;  /* 0x0000000500007c0c */ /* 0x008fda0008704670 */
[----:B------:R-:W-:Y:S05]  /*0100*/  @P0 EXIT ;  /* 0x000000000000094d */ /* 0x000fea0003800000 */
[----:B------:R-:W0:Y:S01]  /*0110*/  LDCU UR7, c[0x0][0x398] ;  /* 0x00007300ff0777ac */ /* 0x000e220008000800 */
[----:B------:R-:W-:Y:S02]  /*0120*/  CS2R R18, SRZ ;  /* 0x0000000000127805 */ /* 0x000fe4000001ff00 */
[----:B------:R-:W-:Y:S02]  /*0130*/  CS2R R16, SRZ ;  /* 0x0000000000107805 */ /* 0x000fe4000001ff00 */
[----:B------:R-:W-:Y:S02]  /*0140*/  CS2R R14, SRZ ;  /* 0x00000000000e7805 */ /* 0x000fe4000001ff00 */
[----:B------:R-:W-:Y:S02]  /*0150*/  CS2R R12, SRZ ;  /* 0x00000000000c7805 */ /* 0x000fe4000001ff00 */
[----:B------:R-:W-:Y:S02]  /*0160*/  CS2R R10, SRZ ;  /* 0x00000000000a7805 */ /* 0x000fe4000001ff00 */
[----:B------:R-:W-:-:S02]  /*0170*/  CS2R R8, SRZ ;  /* 0x0000000000087805 */ /* 0x000fc4000001ff00 */
[----:B------:R-:W-:Y:S02]  /*0180*/  CS2R R6, SRZ ;  /* 0x0000000000067805 */ /* 0x000fe4000001ff00 */
[----:B------:R-:W-:Y:S01]  /*0190*/  CS2R R4, SRZ ;  /* 0x0000000000047805 */ /* 0x000fe2000001ff00 */
[----:B------:R-:W1:Y:S01]  /*01a0*/  LDCU.64 UR14, c[0x0][0x358] ;  /* 0x00006b00ff0e77ac */ /* 0x000e620008000a00 */
[----:B------:R-:W2:Y:S01]  /*01b0*/  LDCU UR13, c[0x0][0x3a4] ;  /* 0x00007480ff0d77ac */ /* 0x000ea20008000800 */
[----:B------:R-:W-:Y:S01]  /*01c0*/  UMOV UR4, URZ ;  /* 0x000000ff00047c82 */ /* 0x000fe20008000000 */
[----:B0-----:R-:W-:-:S09]  /*01d0*/  UISETP.GE.AND UP0, UPT, UR7, 0x4, UPT ;  /* 0x000000040700788c */ /* 0x001fd2000bf06270 */
[----:B------:R-:W-:Y:S05]  /*01e0*/  BRA.U !UP0, `(.L_x_27) ;  /* 0x0000000908407547 */ /* 0x000fea000b800000 */
[----:B------:R-:W0:Y:S01]  /*01f0*/  LDC.64 R44, c[0x0][0x380] ;  /* 0x0000e000ff2c7b82 */ /* 0x000e220000000a00 */
[----:B--2---:R-:W-:Y:S01]  /*0200*/  IMAD R47, R2, UR13, RZ ;  /* 0x0000000d022f7c24 */ /* 0x004fe2000f8e02ff */
[----:B------:R-:W-:Y:S02]  /*0210*/  CS2R R8, SRZ ;  /* 0x0000000000087805 */ /* 0x000fe4000001ff00 */
[----:B------:R-:W-:Y:S02]  /*0220*/  CS2R R10, SRZ ;  /* 0x00000000000a7805 */ /* 0x000fe4000001ff00 */
[----:B------:R-:W-:Y:S02]  /*0230*/  CS2R R12, SRZ ;  /* 0x00000000000c7805 */ /* 0x000fe4000001ff00 */
[----:B------:R-:W-:Y:S02]  /*0240*/  CS2R R14, SRZ ;  /* 0x00000000000e7805 */ /* 0x000fe4000001ff00 */
[----:B------:R-:W-:-:S02]  /*0250*/  IADD3 R5, PT, PT, R47, UR13, RZ ;  /* 0x0000000d2f057c10 */ /* 0x000fc4000fffe0ff */
[----:B------:R-:W-:Y:S02]  /*0260*/  CS2R R16, SRZ ;  /* 0x0000000000107805 */ /* 0x000fe4000001ff00 */
[----:B------:R-:W-:Y:S01]  /*0270*/  CS2R R18, SRZ ;  /* 0x0000000000127805 */ /* 0x000fe2000001ff00 */
[----:B------:R-:W-:Y:S02]  /*0280*/  USHF.L.U32 UR9, UR13, 0x1, URZ ;  /* 0x000000010d097899 */ /* 0x000fe400080006ff */
[----:B------:R-:W-:Y:S01]  /*0290*/  IADD3 R3, PT, PT, R5, UR13, RZ ;  /* 0x0000000d05037c10 */ /* 0x000fe2000fffe0ff */
[----:B------:R-:W-:Y:S01]  /*02a0*/  UIMAD UR10, UR13, 0x3, URZ ;  /* 0x000000030d0a78a4 */ /* 0x000fe2000f8e02ff */
[----:B------:R-:W2:Y:S03]  /*02b0*/  LDCU UR8, c[0x0][0x3a4] ;  /* 0x00007480ff0877ac */ /* 0x000ea60008000800 */
[----:B------:R-:W-:Y:S01]  /*02c0*/  VIADD R7, R3, UR13 ;  /* 0x0000000d03077c36 */ /* 0x000fe20008000000 */
[----:B------:R-:W3:Y:S01]  /*02d0*/  LDCU.64 UR16, c[0x0][0x388] ;  /* 0x00007100ff1077ac */ /* 0x000ee20008000a00 */
[----:B------:R-:W-:Y:S01]  /*02e0*/  UMOV UR4, URZ ;  /* 0x000000ff00047c82 */ /* 0x000fe20008000000 */
[----:B------:R-:W-:Y:S01]  /*02f0*/  UMOV UR5, URZ ;  /* 0x000000ff00057c82 */ /* 0x000fe20008000000 */
[----:B0-----:R-:W-:-:S04]  /*0300*/  IMAD.WIDE R46, R47, 0x4, R44 ;  /* 0x000000042f2e7825 */ /* 0x001fc800078e022c */
[----:B------:R-:W-:Y:S01]  /*0310*/  IMAD.WIDE R4, R5, 0x4, R44 ;  /* 0x0000000405047825 */ /* 0x000fe200078e022c */
[----:B------:R-:W-:-:S03]  /*0320*/  MOV R48, R46 ;  /* 0x0000002e00307202 */ /* 0x000fc60000000f00 */
[--C-:B------:R-:W-:Y:S01]  /*0330*/  IMAD.WIDE R2, R3, 0x4, R44.reuse ;  /* 0x0000000403027825 */ /* 0x100fe200078e022c */
[----:B------:R-:W-:Y:S02]  /*0340*/  MOV R46, R4 ;  /* 0x00000004002e7202 */ /* 0x000fe40000000f00 */
[----:B------:R-:W-:Y:S01]  /*0350*/  MOV R0, R5 ;  /* 0x0000000500007202 */ /* 0x000fe20000000f00 */
[----:B------:R-:W-:Y:S01]  /*0360*/  IMAD.WIDE R44, R7, 0x4, R44 ;  /* 0x00000004072c7825 */ /* 0x000fe200078e022c */
[----:B------:R-:W-:Y:S02]  /*0370*/  CS2R R4, SRZ ;  /* 0x0000000000047805 */ /* 0x000fe4000001ff00 */
[----:B--23--:R-:W-:-:S07]  /*0380*/  CS2R R6, SRZ ;  /* 0x0000000000067805 */ /* 0x00cfce000001ff00 */
.L_x_28:
[----:B------:R-:W0:Y:S01]  /*0390*/  LDC R20, c[0x0][0x360] ;  /* 0x0000d800ff147b82 */ /* 0x000e220000000800 */
[----:B------:R-:W-:Y:S01]  /*03a0*/  IMAD.U32 R21, RZ, RZ, UR5 ;  /* 0x00000005ff157e24 */ /* 0x000fe2000f8e00ff */
[----:B------:R-:W-:Y:S01]  /*03b0*/  MOV R28, R46 ;  /* 0x0000002e001c7202 */ /* 0x000fe20000000f00 */
[----:B-1----:R-:W2:Y:S01]  /*03c0*/  LDG.E.128 R32, desc[UR14][R2.64] ;  /* 0x0000000e02207981 */ /* 0x002ea2000c1e1d00 */
[----:B------:R-:W-:-:S03]  /*03d0*/  MOV R29, R0 ;  /* 0x00000000001d7202 */ /* 0x000fc60000000f00 */
[----:B------:R-:W3:Y:S04]  /*03e0*/  LDG.E.128 R36, desc[UR14][R44.64] ;  /* 0x0000000e2c247981 */ /* 0x000ee8000c1e1d00 */
[----:B------:R-:W4:Y:S01]  /*03f0*/  LDG.E.128 R28, desc[UR14][R28.64] ;  /* 0x0000000e1c1c7981 */ /* 0x000f22000c1e1d00 */
[----:B0-----:R-:W-:-:S05]  /*0400*/  IMAD R41, R20, UR11, R49 ;  /* 0x0000000b14297c24 */ /* 0x001fca000f8e0231 */
[----:B------:R-:W-:-:S04]  /*0410*/  SHF.L.U32 R41, R41, 0x2, RZ ;  /* 0x0000000229297819 */ /* 0x000fc800000006ff */
[----:B------:R-:W-:Y:S02]  /*0420*/  SHF.R.S32.HI R40, RZ, 0x1f, R41 ;  /* 0x0000001fff287819 */ /* 0x000fe40000011429 */
[----:B------:R-:W-:-:S04]  /*0430*/  IADD3 R20, P0, PT, R41, UR5, RZ ;  /* 0x0000000529147c10 */ /* 0x000fc8000ff1e0ff */
[----:B------:R-:W-:Y:S02]  /*0440*/  LEA.HI.X.SX32 R21, R21, R40, 0x1, P0 ;  /* 0x0000002815157211 */ /* 0x000fe400000f0eff */
[----:B------:R-:W-:-:S04]  /*0450*/  LEA R24, P0, R20, UR16, 0x2 ;  /* 0x0000001014187c11 */ /* 0x000fc8000f8010ff */
[----:B------:R-:W-:Y:S02]  /*0460*/  LEA.HI.X R25, R20, UR17, R21, 0x2, P0 ;  /* 0x0000001114197c11 */ /* 0x000fe400080f1415 */
[----:B------:R-:W-:Y:S02]  /*0470*/  MOV R20, R48 ;  /* 0x0000003000147202 */ /* 0x000fe40000000f00 */
[----:B------:R-:W-:Y:S02]  /*0480*/  MOV R21, R47 ;  /* 0x0000002f00157202 */ /* 0x000fe40000000f00 */
[----:B------:R-:W4:Y:S04]  /*0490*/  LDG.E.128 R24, desc[UR14][R24.64] ;  /* 0x0000000e18187981 */ /* 0x000f28000c1e1d00 */
[----:B------:R-:W5:Y:S01]  /*04a0*/  LDG.E.128 R20, desc[UR14][R20.64] ;  /* 0x0000000e14147981 */ /* 0x000f62000c1e1d00 */
[----:B----4-:R-:W-:Y:S01]  /*04b0*/  FFMA R50, R28, R25, R13 ;  /* 0x000000191c327223 */ /* 0x010fe2000000000d */
[----:B------:R-:W-:-:S02]  /*04c0*/  IMAD.U32 R13, RZ, RZ, UR8 ;  /* 0x00000008ff0d7e24 */ /* 0x000fc4000f8e00ff */
[C---:B-----5:R-:W-:Y:S01]  /*04d0*/  FFMA R16, R20.reuse, R24, R16 ;  /* 0x0000001814107223 */ /* 0x060fe20000000010 */
[C---:B------:R-:W-:Y:S01]  /*04e0*/  FFMA R17, R20.reuse, R25, R17 ;  /* 0x0000001914117223 */ /* 0x040fe20000000011 */
[C---:B------:R-:W-:Y:S01]  /*04f0*/  FFMA R18, R20.reuse, R26, R18 ;  /* 0x0000001a14127223 */ /* 0x040fe20000000012 */
[----:B------:R-:W-:Y:S01]  /*0500*/  FFMA R19, R20, R27, R19 ;  /* 0x0000001b14137223 */ /* 0x000fe20000000013 */
[-C--:B------:R-:W-:Y:S01]  /*0510*/  FFMA R20, R28, R24.reuse, R12 ;  /* 0x000000181c147223 */ /* 0x080fe2000000000c */
[----:B------:R-:W-:Y:S01]  /*0520*/  IADD3 R12, P0, PT, R41, UR8, RZ ;  /* 0x00000008290c7c10 */ /* 0x000fe2000ff1e0ff */
[C---:B--2---:R-:W-:Y:S01]  /*0530*/  FFMA R53, R32.reuse, R25, R9 ;  /* 0x0000001920357223 */ /* 0x044fe20000000009 */
[----:B------:R-:W-:Y:S02]  /*0540*/  FFMA R52, R32, R24, R8 ;  /* 0x0000001820347223 */ /* 0x000fe40000000008 */
[----:B------:R-:W-:Y:S02]  /*0550*/  LEA.HI.X.SX32 R9, R13, R40, 0x1, P0 ;  /* 0x000000280d097211 */ /* 0x000fe400000f0eff */
[----:B------:R-:W-:-:S02]  /*0560*/  LEA R8, P0, R12, UR16, 0x2 ;  /* 0x000000100c087c11 */ /* 0x000fc4000f8010ff */
[----:B------:R-:W-:Y:S02]  /*0570*/  MOV R13, UR9 ;  /* 0x00000009000d7c02 */ /* 0x000fe40008000f00 */
[----:B------:R-:W-:Y:S02]  /*0580*/  LEA.HI.X R9, R12, UR17, R9, 0x2, P0 ;  /* 0x000000110c097c11 */ /* 0x000fe400080f1409 */
[----:B------:R-:W-:Y:S01]  /*0590*/  IADD3 R12, P0, PT, R41, UR9, RZ ;  /* 0x00000009290c7c10 */ /* 0x000fe2000ff1e0ff */
[CC--:B------:R-:W-:Y:S01]  /*05a0*/  FFMA R54, R32.reuse, R26.reuse, R10 ;  /* 0x0000001a20367223 */ /* 0x0c0fe2000000000a */
[----:B------:R-:W-:Y:S01]  /*05b0*/  FFMA R32, R32, R27, R11 ;  /* 0x0000001b20207223 */ /* 0x000fe2000000000b */
[----:B------:R-:W-:Y:S01]  /*05c0*/  FFMA R51, R28, R26, R14 ;  /* 0x0000001a1c337223 */ /* 0x000fe2000000000e */
[----:B------:R-:W-:Y:S02]  /*05d0*/  MOV R11, UR10 ;  /* 0x0000000a000b7c02 */ /* 0x000fe40008000f00 */
[----:B------:R-:W-:-:S02]  /*05e0*/  LEA.HI.X.SX32 R13, R13, R40, 0x1, P0 ;  /* 0x000000280d0d7211 */ /* 0x000fc400000f0eff */
[----:B------:R-:W-:Y:S02]  /*05f0*/  IADD3 R41, P1, PT, R41, UR10, RZ ;  /* 0x0000000a29297c10 */ /* 0x000fe4000ff3e0ff */
[----:B------:R-:W-:Y:S01]  /*0600*/  LEA R14, P0, R12, UR16, 0x2 ;  /* 0x000000100c0e7c11 */ /* 0x000fe2000f8010ff */
[----:B------:R-:W-:Y:S01]  /*0610*/  FFMA R28, R28, R27, R15 ;  /* 0x0000001b1c1c7223 */ /* 0x000fe2000000000f */
[----:B------:R-:W-:Y:S02]  /*0620*/  LEA.HI.X.SX32 R40, R11, R40, 0x1, P1 ;  /* 0x000000280b287211 */ /* 0x000fe400008f0eff */
[----:B------:R-:W-:Y:S01]  /*0630*/  LEA.HI.X R15, R12, UR17, R13, 0x2, P0 ;  /* 0x000000110c0f7c11 */ /* 0x000fe200080f140d */
[----:B------:R-:W2:Y:S01]  /*0640*/  LDG.E.128 R8, desc[UR14][R8.64] ;  /* 0x0000000e08087981 */ /* 0x000ea2000c1e1d00 */
[----:B------:R-:W-:-:S04]  /*0650*/  LEA R42, P0, R41, UR16, 0x2 ;  /* 0x00000010292a7c11 */ /* 0x000fc8000f8010ff */
[----:B------:R-:W-:Y:S01]  /*0660*/  LEA.HI.X R43, R41, UR17, R40, 0x2, P0 ;  /* 0x00000011292b7c11 */ /* 0x000fe200080f1428 */
[----:B------:R-:W4:Y:S05]  /*0670*/  LDG.E.128 R12, desc[UR14][R14.64] ;  /* 0x0000000e0e0c7981 */ /* 0x000f2a000c1e1d00 */
[----:B------:R-:W5:Y:S01]  /*0680*/  LDG.E.128 R40, desc[UR14][R42.64] ;  /* 0x0000000e2a287981 */ /* 0x000f62000c1e1d00 */
[C---:B---3--:R-:W-:Y:S01]  /*0690*/  FFMA R4, R36.reuse, R24, R4 ;  /* 0x0000001824047223 */ /* 0x048fe20000000004 */
[----:B------:R-:W-:Y:S01]  /*06a0*/  UIADD3 UR6, UPT, UPT, UR4, 0x4, URZ ;  /* 0x0000000404067890 */ /* 0x000fe2000fffe0ff */
[C---:B------:R-:W-:Y:S01]  /*06b0*/  FFMA R24, R36.reuse, R25, R5 ;  /* 0x0000001924187223 */ /* 0x040fe20000000005 */
[----:B------:R-:W-:Y:S01]  /*06c0*/  UIADD3 UR4, UPT, UPT, UR4, 0x8, URZ ;  /* 0x0000000804047890 */ /* 0x000fe2000fffe0ff */
[C---:B------:R-:W-:Y:S01]  /*06d0*/  FFMA R5, R36.reuse, R26, R6 ;  /* 0x0000001a24057223 */ /* 0x040fe20000000006 */
[----:B------:R-:W-:-:S02]  /*06e0*/  FFMA R36, R36, R27, R7 ;  /* 0x0000001b24247223 */ /* 0x000fc40000000007 */
[----:B------:R-:W-:Y:S01]  /*06f0*/  UISETP.GT.AND UP0, UPT, UR4, UR7, UPT ;  /* 0x000000070400728c */ /* 0x000fe2000bf04270 */
[----:B------:R-:W-:Y:S02]  /*0700*/  IADD3 R46, P2, PT, R46, 0x10, RZ ;  /* 0x000000102e2e7810 */ /* 0x000fe40007f5e0ff */
[----:B------:R-:W-:Y:S02]  /*0710*/  IADD3 R44, P0, PT, R44, 0x10, RZ ;  /* 0x000000102c2c7810 */ /* 0x000fe40007f1e0ff */
[----:B------:R-:W-:Y:S02]  /*0720*/  IADD3 R2, P1, PT, R2, 0x10, RZ ;  /* 0x0000001002027810 */ /* 0x000fe40007f3e0ff */
[----:B------:R-:W-:Y:S01]  /*0730*/  IADD3 R48, P3, PT, R48, 0x10, RZ ;  /* 0x0000001030307810 */ /* 0x000fe20007f7e0ff */
[----:B------:R-:W-:Y:S01]  /*0740*/  IMAD.X R0, RZ, RZ, R0, P2 ;  /* 0x000000ffff007224 */ /* 0x000fe200010e0600 */
[----:B------:R-:W-:Y:S02]  /*0750*/  IADD3.X R45, PT, PT, RZ, R45, RZ, P0, !PT ;  /* 0x0000002dff2d7210 */ /* 0x000fe400007fe4ff */
[----:B------:R-:W-:-:S02]  /*0760*/  IADD3.X R3, PT, PT, RZ, R3, RZ, P1, !PT ;  /* 0x00000003ff037210 */ /* 0x000fc40000ffe4ff */
[----:B------:R-:W-:Y:S01]  /*0770*/  IADD3.X R47, PT, PT, RZ, R47, RZ, P3, !PT ;  /* 0x0000002fff2f7210 */ /* 0x000fe20001ffe4ff */
[----:B------:R-:W-:Y:S02]  /*0780*/  ULEA UR8, UR13, UR8, 0x2 ;  /* 0x000000080d087291 */ /* 0x000fe4000f8e10ff */
[----:B------:R-:W-:Y:S02]  /*0790*/  ULEA UR9, UR13, UR9, 0x2 ;  /* 0x000000090d097291 */ /* 0x000fe4000f8e10ff */
[----:B------:R-:W-:Y:S02]  /*07a0*/  ULEA UR10, UR13, UR10, 0x2 ;  /* 0x0000000a0d0a7291 */ /* 0x000fe4000f8e10ff */
[----:B------:R-:W-:Y:S01]  /*07b0*/  ULEA UR5, UR13, UR5, 0x2 ;  /* 0x000000050d057291 */ /* 0x000fe2000f8e10ff */
[----:B------:R-:W-:Y:S01]  /*07c0*/  UMOV UR4, UR6 ;  /* 0x0000000600047c82 */ /* 0x000fe20008000000 */
[C---:B--2---:R-:W-:Y:S01]  /*07d0*/  FFMA R7, R21.reuse, R8, R16 ;  /* 0x0000000815077223 */ /* 0x044fe20000000010 */
[C---:B------:R-:W-:Y:S01]  /*07e0*/  FFMA R6, R21.reuse, R9, R17 ;  /* 0x0000000915067223 */ /* 0x040fe20000000011 */
[C---:B------:R-:W-:Y:S01]  /*07f0*/  FFMA R16, R21.reuse, R11, R19 ;  /* 0x0000000b15107223 */ /* 0x040fe20000000013 */
[----:B------:R-:W-:Y:S01]  /*0800*/  FFMA R17, R21, R10, R18 ;  /* 0x0000000a15117223 */ /* 0x000fe20000000012 */
[-C--:B------:R-:W-:Y:S01]  /*0810*/  FFMA R19, R29, R8.reuse, R20 ;  /* 0x000000081d137223 */ /* 0x080fe20000000014 */
[----:B------:R-:W-:Y:S01]  /*0820*/  FFMA R21, R33, R8, R52 ;  /* 0x0000000821157223 */ /* 0x000fe20000000034 */
[C---:B------:R-:W-:Y:S01]  /*0830*/  FFMA R50, R29.reuse, R9, R50 ;  /* 0x000000091d327223 */ /* 0x040fe20000000032 */
[CC--:B------:R-:W-:Y:S01]  /*0840*/  FFMA R51, R29.reuse, R10.reuse, R51 ;  /* 0x0000000a1d337223 */ /* 0x0c0fe20000000033 */
[----:B------:R-:W-:Y:S01]  /*0850*/  FFMA R28, R29, R11, R28 ;  /* 0x0000000b1d1c7223 */ /* 0x000fe2000000001c */
[C---:B------:R-:W-:Y:S01]  /*0860*/  FFMA R18, R33.reuse, R9, R53 ;  /* 0x0000000921127223 */ /* 0x040fe20000000035 */
[C---:B------:R-:W-:Y:S01]  /*0870*/  FFMA R25, R33.reuse, R10, R54 ;  /* 0x0000000a21197223 */ /* 0x040fe20000000036 */
[----:B------:R-:W-:Y:S01]  /*0880*/  FFMA R32, R33, R11, R32 ;  /* 0x0000000b21207223 */ /* 0x000fe20000000020 */
[C---:B------:R-:W-:Y:S01]  /*0890*/  FFMA R27, R37.reuse, R8, R4 ;  /* 0x00000008251b7223 */ /* 0x040fe20000000004 */
[C---:B------:R-:W-:Y:S01]  /*08a0*/  FFMA R24, R37.reuse, R9, R24 ;  /* 0x0000000925187223 */ /* 0x040fe20000000018 */
[C---:B------:R-:W-:Y:S01]  /*08b0*/  FFMA R5, R37.reuse, R10, R5 ;  /* 0x0000000a25057223 */ /* 0x040fe20000000005 */
[----:B------:R-:W-:Y:S01]  /*08c0*/  FFMA R36, R37, R11, R36 ;  /* 0x0000000b25247223 */ /* 0x000fe20000000024 */
[-C--:B----4-:R-:W-:Y:S01]  /*08d0*/  FFMA R4, R22, R12.reuse, R7 ;  /* 0x0000000c16047223 */ /* 0x090fe20000000007 */
[----:B------:R-:W-:Y:S01]  /*08e0*/  FFMA R8, R30, R12, R19 ;  /* 0x0000000c1e087223 */ /* 0x000fe20000000013 */
[C---:B------:R-:W-:Y:S01]  /*08f0*/  FFMA R6, R22.reuse, R13, R6 ;  /* 0x0000000d16067223 */ /* 0x040fe20000000006 */
[----:B------:R-:W-:Y:S01]  /*0900*/  FFMA R7, R22, R14, R17 ;  /* 0x0000000e16077223 */ /* 0x000fe20000000011 */
[----:B------:R-:W-:Y:S01]  /*0910*/  FFMA R10, R34, R12, R21 ;  /* 0x0000000c220a7223 */ /* 0x000fe20000000015 */
        /* <DEDUP_REMOVED lines=11> */
[-C--:B-----5:R-:W-:Y:S01]  /*09d0*/  FFMA R12, R31, R40.reuse, R8 ;  /* 0x000000281f0c7223 */ /* 0x0a0fe20000000008 */
[C---:B------:R-:W-:Y:S01]  /*09e0*/  FFMA R16, R23.reuse, R40, R4 ;  /* 0x0000002817107223 */ /* 0x040fe20000000004 */
        /* <DEDUP_REMOVED lines=14> */
[----:B------:R-:W-:Y:S06]  /*0ad0*/  BRA.U !UP0, `(.L_x_28) ;  /* 0xfffffff9082c7547 */ /* 0x000fec000b83ffff */
[----:B------:R-:W-:-:S12]  /*0ae0*/  ULOP3.LUT UR4, UR7, 0x7ffffffc, URZ, 0xc0, !UPT ;  /* 0x7ffffffc07047892 */ /* 0x000fd8000f8ec0ff */
.L_x_27:
[----:B------:R-:W0:Y:S01]  /*0af0*/  S2R R3, SR_TID.Y ;  /* 0x0000000000037919 */ /* 0x000e220000002200 */
[----:B------:R-:W3:Y:S01]  /*0b00*/  LDC R0, c[0x0][0x360] ;  /* 0x0000d800ff007b82 */ /* 0x000ee20000000800 */
[----:B------:R-:W-:-:S07]  /*0b10*/  UISETP.GE.AND UP0, UPT, UR4, UR7, UPT ;  /* 0x000000070400728c */ /* 0x000fce000bf06270 */
[----:B------:R-:W0:Y:S01]  /*0b20*/  LDC R34, c[0x0][0x364] ;  /* 0x0000d900ff227b82 */ /* 0x000e220000000800 */
[----:B---3--:R-:W-:-:S05]  /*0b30*/  IMAD R0, R0, UR11, R49 ;  /* 0x0000000b00007c24 */ /* 0x008fca000f8e0231 */
[----:B------:R-:W-:Y:S01]  /*0b40*/  SHF.L.U32 R0, R0, 0x2, RZ ;  /* 0x0000000200007819 */ /* 0x000fe200000006ff */
[----:B0-----:R-:W-:-:S05]  /*0b50*/  IMAD R34, R34, UR12, R3 ;  /* 0x0000000c22227c24 */ /* 0x001fca000f8e0203 */
[----:B------:R-:W-:Y:S01]  /*0b60*/  SHF.L.U32 R34, R34, 0x2, RZ ;  /* 0x0000000222227819 */ /* 0x000fe200000006ff */
[----:B------:R-:W-:Y:S06]  /*0b70*/  BRA.U UP0, `(.L_x_29) ;  /* 0x0000000900287547 */ /* 0x000fec000b800000 */
[----:B--2---:R-:W-:Y:S01]  /*0b80*/  IMAD R38, R34, UR13, RZ ;  /* 0x0000000d22267c24 */ /* 0x004fe2000f8e02ff */
[----:B------:R-:W-:Y:S01]  /*0b90*/  ULOP3.LUT UR6, UR7, 0x1, URZ, 0xc0, !UPT ;  /* 0x0000000107067892 */ /* 0x000fe2000f8ec0ff */
[----:B------:R-:W-:Y:S01]  /*0ba0*/  SHF.R.S32.HI R35, RZ, 0x1f, R0 ;  /* 0x0000001fff237819 */ /* 0x000fe20000011400 */
[----:B------:R-:W-:Y:S02]  /*0bb0*/  UIADD3 UR5, UPT, UPT, UR4, 0x1, URZ ;  /* 0x0000000104057890 */ /* 0x000fe4000fffe0ff */
[----:B------:R-:W-:Y:S01]  /*0bc0*/  IADD3 R40, PT, PT, R38, UR13, RZ ;  /* 0x0000000d26287c10 */ /* 0x000fe2000fffe0ff */
[----:B------:R-:W-:Y:S01]  /*0bd0*/  UISETP.NE.U32.AND UP0, UPT, UR6, 0x1, UPT ;  /* 0x000000010600788c */ /* 0x000fe2000bf05070 */
[----:B------:R-:W-:Y:S01]  /*0be0*/  SHF.R.S32.HI R45, RZ, 0x1f, R38 ;  /* 0x0000001fff2d7819 */ /* 0x000fe20000011426 */
[----:B------:R-:W-:Y:S01]  /*0bf0*/  UISETP.NE.AND UP1, UPT, UR5, UR7, UPT ;  /* 0x000000070500728c */ /* 0x000fe2000bf25270 */
[----:B------:R-:W-:Y:S01]  /*0c00*/  SHF.R.S32.HI R46, RZ, 0x1f, R40 ;  /* 0x0000001fff2e7819 */ /* 0x000fe20000011428 */
[----:B------:R-:W-:-:S05]  /*0c10*/  VIADD R42, R40, UR13 ;  /* 0x0000000d282a7c36 */ /* 0x000fca0008000000 */
[----:B------:R-:W-:Y:S02]  /*0c20*/  IADD3 R44, PT, PT, R42, UR13, RZ ;  /* 0x0000000d2a2c7c10 */ /* 0x000fe4000fffe0ff */
[----:B------:R-:W-:Y:S02]  /*0c30*/  SHF.R.S32.HI R47, RZ, 0x1f, R42 ;  /* 0x0000001fff2f7819 */ /* 0x000fe4000001142a */
[----:B------:R-:W-:Y:S01]  /*0c40*/  SHF.R.S32.HI R36, RZ, 0x1f, R44 ;  /* 0x0000001fff247819 */ /* 0x000fe2000001142c */
[----:B------:R-:W-:Y:S06]  /*0c50*/  BRA.U UP0, `(.L_x_30) ;  /* 0x0000000100b47547 */ /* 0x000fec000b800000 */
[----:B------:R-:W0:Y:S01]  /*0c60*/  LDCU.128 UR8, c[0x0][0x380] ;  /* 0x00007000ff0877ac */ /* 0x000e220008000c00 */
[----:B------:R-:W-:Y:S02]  /*0c70*/  IADD3 R25, P0, PT, R38, UR4, RZ ;  /* 0x0000000426197c10 */ /* 0x000fe4000ff1e0ff */
[----:B------:R-:W-:Y:S01]  /*0c80*/  IADD3 R23, P3, PT, R42, UR4, RZ ;  /* 0x000000042a177c10 */ /* 0x000fe2000ff7e0ff */
[----:B------:R-:W-:Y:S02]  /*0c90*/  UIMAD UR6, UR4, UR13, URZ ;  /* 0x0000000d040672a4 */ /* 0x000fe4000f8e02ff */
[----:B------:R-:W-:Y:S02]  /*0ca0*/  IADD3 R3, P1, PT, R40, UR4, RZ ;  /* 0x0000000428037c10 */ /* 0x000fe4000ff3e0ff */
[----:B------:R-:W-:Y:S01]  /*0cb0*/  IADD3.X R32, PT, PT, RZ, R45, RZ, P0, !PT ;  /* 0x0000002dff207210 */ /* 0x000fe200007fe4ff */
[----:B------:R-:W-:Y:S01]  /*0cc0*/  IMAD.X R26, RZ, RZ, R47, P3 ;  /* 0x000000ffff1a7224 */ /* 0x000fe200018e062f */
[----:B------:R-:W-:-:S02]  /*0cd0*/  IADD3.X R30, PT, PT, RZ, R46, RZ, P1, !PT ;  /* 0x0000002eff1e7210 */ /* 0x000fc40000ffe4ff */
[----:B------:R-:W-:Y:S02]  /*0ce0*/  IADD3 R21, P2, PT, R0, UR6, RZ ;  /* 0x0000000600157c10 */ /* 0x000fe4000ff5e0ff */
[----:B------:R-:W-:-:S04]  /*0cf0*/  MOV R22, UR6 ;  /* 0x0000000600167c02 */ /* 0x000fc80008000f00 */
[----:B------:R-:W-:Y:S02]  /*0d00*/  LEA.HI.X.SX32 R22, R22, R35, 0x1, P2 ;  /* 0x0000002316167211 */ /* 0x000fe400010f0eff */
[----:B0-----:R-:W-:Y:S02]  /*0d10*/  LEA R28, P0, R25, UR8, 0x2 ;  /* 0x00000008191c7c11 */ /* 0x001fe4000f8010ff */
[----:B------:R-:W-:Y:S02]  /*0d20*/  LEA R2, P1, R3, UR8, 0x2 ;  /* 0x0000000803027c11 */ /* 0x000fe4000f8210ff */
[----:B------:R-:W-:Y:S02]  /*0d30*/  LEA R24, P2, R23, UR8, 0x2 ;  /* 0x0000000817187c11 */ /* 0x000fe4000f8410ff */
[----:B------:R-:W-:Y:S02]  /*0d40*/  LEA.HI.X R29, R25, UR9, R32, 0x2, P0 ;  /* 0x00000009191d7c11 */ /* 0x000fe400080f1420 */
[----:B------:R-:W-:-:S02]  /*0d50*/  IADD3 R27, P0, PT, R44, UR4, RZ ;  /* 0x000000042c1b7c10 */ /* 0x000fc4000ff1e0ff */
[----:B------:R-:W-:Y:S02]  /*0d60*/  LEA.HI.X R3, R3, UR9, R30, 0x2, P1 ;  /* 0x0000000903037c11 */ /* 0x000fe400088f141e */
[----:B------:R-:W-:Y:S01]  /*0d70*/  LEA.HI.X R25, R23, UR9, R26, 0x2, P2 ;  /* 0x0000000917197c11 */ /* 0x000fe200090f141a */
[----:B-1----:R-:W2:Y:S01]  /*0d80*/  LDG.E R29, desc[UR14][R28.64] ;  /* 0x0000000e1c1d7981 */ /* 0x002ea2000c1e1900 */
[----:B------:R-:W-:Y:S02]  /*0d90*/  LEA R20, P3, R21, UR10, 0x2 ;  /* 0x0000000a15147c11 */ /* 0x000fe4000f8610ff */
[----:B------:R-:W-:Y:S01]  /*0da0*/  LEA R26, P1, R27, UR8, 0x2 ;  /* 0x000000081b1a7c11 */ /* 0x000fe2000f8210ff */
[----:B------:R-:W3:Y:S01]  /*0db0*/  LDG.E R3, desc[UR14][R2.64] ;  /* 0x0000000e02037981 */ /* 0x000ee2000c1e1900 */
[----:B------:R-:W-:Y:S02]  /*0dc0*/  IADD3.X R30, PT, PT, RZ, R36, RZ, P0, !PT ;  /* 0x00000024ff1e7210 */ /* 0x000fe400007fe4ff */
[----:B------:R-:W-:Y:S01]  /*0dd0*/  LEA.HI.X R21, R21, UR11, R22, 0x2, P3 ;  /* 0x0000000b15157c11 */ /* 0x000fe200098f1416 */
[----:B------:R-:W4:Y:S01]  /*0de0*/  LDG.E R25, desc[UR14][R24.64] ;  /* 0x0000000e18197981 */ /* 0x000f22000c1e1900 */
[----:B------:R-:W-:-:S04]  /*0df0*/  LEA.HI.X R27, R27, UR9, R30, 0x2, P1 ;  /* 0x000000091b1b7c11 */ /* 0x000fc800088f141e */
[----:B------:R-:W2:Y:S04]  /*0e00*/  LDG.E.128 R20, desc[UR14][R20.64] ;  /* 0x0000000e14147981 */ /* 0x000ea8000c1e1d00 */
[----:B------:R-:W5:Y:S01]  /*0e10*/  LDG.E R27, desc[UR14][R26.64] ;  /* 0x0000000e1a1b7981 */ /* 0x000f62000c1e1900 */
[----:B------:R-:W-:Y:S01]  /*0e20*/  UMOV UR4, UR5 ;  /* 0x0000000500047c82 */ /* 0x000fe20008000000 */
        /* <DEDUP_REMOVED lines=16> */
.L_x_30:
[----:B------:R-:W-:Y:S05]  /*0f30*/  BRA.U !UP1, `(.L_x_29) ;  /* 0x0000000509387547 */ /* 0x000fea000b800000 */
[----:B------:R-:W-:Y:S02]  /*0f40*/  UIMAD UR6, UR4, UR13, URZ ;  /* 0x0000000d040672a4 */ /* 0x000fe4000f8e02ff */
[----:B------:R-:W-:Y:S01]  /*0f50*/  UIADD3 UR5, UPT, UPT, UR4, -UR7, URZ ;  /* 0x8000000704057290 */ /* 0x000fe2000fffe0ff */
[----:B------:R-:W0:Y:S01]  /*0f60*/  LDCU.128 UR8, c[0x0][0x380] ;  /* 0x00007000ff0877ac */ /* 0x000e220008000c00 */
[----:B------:R-:W-:-:S12]  /*0f70*/  UIADD3 UR7, UPT, UPT, UR6, UR13, URZ ;  /* 0x0000000d06077290 */ /* 0x000fd8000fffe0ff */
.L_x_31:
[----:B------:R-:W-:Y:S02]  /*0f80*/  IADD3 R2, P0, PT, R38, UR4, RZ ;  /* 0x0000000426027c10 */ /* 0x000fe4000ff1e0ff */
[----:B------:R-:W-:Y:S02]  /*0f90*/  IADD3 R3, P1, PT, R40, UR4, RZ ;  /* 0x0000000428037c10 */ /* 0x000fe4000ff3e0ff */
[----:B------:R-:W-:Y:S02]  /*0fa0*/  IADD3.X R23, PT, PT, RZ, R45, RZ, P0, !PT ;  /* 0x0000002dff177210 */ /* 0x000fe400007fe4ff */
[C---:B0-----:R-:W-:Y:S02]  /*0fb0*/  LEA R32, P0, R2.reuse, UR8, 0x2 ;  /* 0x0000000802207c11 */ /* 0x041fe4000f8010ff */
[----:B------:R-:W-:Y:S02]  /*0fc0*/  IADD3.X R24, PT, PT, RZ, R46, RZ, P1, !PT ;  /* 0x0000002eff187210 */ /* 0x000fe40000ffe4ff */
[----:B------:R-:W-:-:S02]  /*0fd0*/  LEA.HI.X R33, R2, UR9, R23, 0x2, P0 ;  /* 0x0000000902217c11 */ /* 0x000fc400080f1417 */
[C---:B------:R-:W-:Y:S02]  /*0fe0*/  LEA R2, P0, R3.reuse, UR8, 0x2 ;  /* 0x0000000803027c11 */ /* 0x040fe4000f8010ff */
[----:B------:R-:W-:Y:S01]  /*0ff0*/  IADD3 R23, P2, PT, R42, UR4, RZ ;  /* 0x000000042a177c10 */ /* 0x000fe2000ff5e0ff */
[----:B-1----:R-:W2:Y:S01]  /*1000*/  LDG.E R43, desc[UR14][R32.64] ;  /* 0x0000000e202b7981 */ /* 0x002ea2000c1e1900 */
[----:B------:R-:W-:Y:S02]  /*1010*/  LEA.HI.X R3, R3, UR9, R24, 0x2, P0 ;  /* 0x0000000903037c11 */ /* 0x000fe400080f1418 */
[----:B------:R-:W-:Y:S01]  /*1020*/  IADD3 R21, P3, PT, R0, UR6, RZ ;  /* 0x0000000600157c10 */ /* 0x000fe2000ff7e0ff */
[----:B------:R-:W-:Y:S01]  /*1030*/  IMAD.X R26, RZ, RZ, R47, P2 ;  /* 0x000000ffff1a7224 */ /* 0x000fe200010e062f */
[----:B------:R-:W-:Y:S01]  /*1040*/  MOV R22, UR6 ;  /* 0x0000000600167c02 */ /* 0x000fe20008000f00 */
[----:B------:R-:W3:Y:S01]  /*1050*/  LDG.E R41, desc[UR14][R2.64] ;  /* 0x0000000e02297981 */ /* 0x000ee2000c1e1900 */
[----:B------:R-:W-:-:S02]  /*1060*/  IADD3 R24, P0, PT, R44, UR4, RZ ;  /* 0x000000042c187c10 */ /* 0x000fc4000ff1e0ff */
[----:B------:R-:W-:Y:S01]  /*1070*/  LEA R28, P1, R23, UR8, 0x2 ;  /* 0x00000008171c7c11 */ /* 0x000fe2000f8210ff */
[----:B------:R-:W4:Y:S01]  /*1080*/  LDG.E R48, desc[UR14][R32.64+0x4] ;  /* 0x0000040e20307981 */ /* 0x000f22000c1e1900 */
[----:B------:R-:W-:Y:S02]  /*1090*/  LEA.HI.X.SX32 R22, R22, R35, 0x1, P3 ;  /* 0x0000002316167211 */ /* 0x000fe400018f0eff */
[----:B------:R-:W-:Y:S01]  /*10a0*/  LEA R20, P2, R21, UR10, 0x2 ;  /* 0x0000000a15147c11 */ /* 0x000fe2000f8410ff */
[----:B------:R0:W5:Y:S01]  /*10b0*/  LDG.E R49, desc[UR14][R2.64+0x4] ;  /* 0x0000040e02317981 */ /* 0x000162000c1e1900 */
[----:B------:R-:W-:Y:S02]  /*10c0*/  IADD3.X R27, PT, PT, RZ, R36, RZ, P0, !PT ;  /* 0x00000024ff1b7210 */ /* 0x000fe400007fe4ff */
[----:B------:R-:W-:Y:S02]  /*10d0*/  LEA R30, P0, R24, UR8, 0x2 ;  /* 0x00000008181e7c11 */ /* 0x000fe4000f8010ff */
[----:B------:R-:W-:-:S02]  /*10e0*/  LEA.HI.X R29, R23, UR9, R26, 0x2, P1 ;  /* 0x00000009171d7c11 */ /* 0x000fc400088f141a */
[----:B------:R-:W-:Y:S02]  /*10f0*/  IADD3 R25, P1, PT, R0, UR7, RZ ;  /* 0x0000000700197c10 */ /* 0x000fe4000ff3e0ff */
[----:B------:R-:W-:Y:S01]  /*1100*/  MOV R26, UR7 ;  /* 0x00000007001a7c02 */ /* 0x000fe20008000f00 */
[----:B------:R-:W0:Y:S01]  /*1110*/  LDG.E R39, desc[UR14][R28.64] ;  /* 0x0000000e1c277981 */ /* 0x000e22000c1e1900 */
[----:B------:R-:W-:Y:S02]  /*1120*/  LEA.HI.X R21, R21, UR11, R22, 0x2, P2 ;  /* 0x0000000b15157c11 */ /* 0x000fe400090f1416 */
[----:B------:R-:W-:Y:S01]  /*1130*/  LEA.HI.X R31, R24, UR9, R27, 0x2, P0 ;  /* 0x00000009181f7c11 */ /* 0x000fe200080f141b */
[----:B------:R1:W5:Y:S01]  /*1140*/  LDG.E R50, desc[UR14][R28.64+0x4] ;  /* 0x0000040e1c327981 */ /* 0x000362000c1e1900 */
[----:B------:R-:W-:Y:S02]  /*1150*/  LEA.HI.X.SX32 R26, R26, R35, 0x1, P1 ;  /* 0x000000231a1a7211 */ /* 0x000fe400008f0eff */
[C---:B------:R-:W-:Y:S01]  /*1160*/  LEA R24, P0, R25.reuse, UR10, 0x2 ;  /* 0x0000000a19187c11 */ /* 0x040fe2000f8010ff */
[----:B------:R-:W2:Y:S03]  /*1170*/  LDG.E.128 R20, desc[UR14][R20.64] ;  /* 0x0000000e14147981 */ /* 0x000ea6000c1e1d00 */
[----:B------:R-:W-:Y:S01]  /*1180*/  LEA.HI.X R25, R25, UR11, R26, 0x2, P0 ;  /* 0x0000000b19197c11 */ /* 0x000fe200080f141a */
[----:B------:R-:W4:Y:S04]  /*1190*/  LDG.E R37, desc[UR14][R30.64] ;  /* 0x0000000e1e257981 */ /* 0x000f28000c1e1900 */
[----:B------:R-:W5:Y:S04]  /*11a0*/  LDG.E R51, desc[UR14][R30.64+0x4] ;  /* 0x0000040e1e337981 */ /* 0x000f68000c1e1900 */
[----:B------:R-:W5:Y:S01]  /*11b0*/  LDG.E.128 R24, desc[UR14][R24.64] ;  /* 0x0000000e18187981 */ /* 0x000f62000c1e1d00 */
[----:B------:R-:W-:-:S04]  /*11c0*/  UIADD3 UR5, UPT, UPT, UR5, 0x2, URZ ;  /* 0x0000000205057890 */ /* 0x000fc8000fffe0ff */
[----:B------:R-:W-:Y:S02]  /*11d0*/  UISETP.NE.AND UP0, UPT, UR5, URZ, UPT ;  /* 0x000000ff0500728c */ /* 0x000fe4000bf05270 */
[----:B------:R-:W-:Y:S02]  /*11e0*/  UIADD3 UR4, UPT, UPT, UR4, 0x2, URZ ;  /* 0x0000000204047890 */ /* 0x000fe4000fffe0ff */
[----:B------:R-:W-:Y:S02]  /*11f0*/  ULEA UR7, UR13, UR7, 0x1 ;  /* 0x000000070d077291 */ /* 0x000fe4000f8e08ff */
[----:B------:R-:W-:Y:S01]  /*1200*/  ULEA UR6, UR13, UR6, 0x1 ;  /* 0x000000060d067291 */ /* 0x000fe2000f8e08ff */
[-C--:B--2---:R-:W-:Y:S01]  /*1210*/  FFMA R55, R43, R20.reuse, R16 ;  /* 0x000000142b377223 */ /* 0x084fe20000000010 */
[-C--:B---3--:R-:W-:Y:S01]  /*1220*/  FFMA R12, R41, R20.reuse, R12 ;  /* 0x00000014290c7223 */ /* 0x088fe2000000000c */
[-C--:B0-----:R-:W-:Y:S01]  /*1230*/  FFMA R3, R39, R20.reuse, R8 ;  /* 0x0000001427037223 */ /* 0x081fe20000000008 */
[-C--:B------:R-:W-:Y:S01]  /*1240*/  FFMA R52, R43, R21.reuse, R17 ;  /* 0x000000152b347223 */ /* 0x080fe20000000011 */
[----:B----4-:R-:W-:Y:S01]  /*1250*/  FFMA R4, R37, R20, R4 ;  /* 0x0000001425047223 */ /* 0x010fe20000000004 */
[-C--:B------:R-:W-:Y:S01]  /*1260*/  FFMA R56, R41, R21.reuse, R13 ;  /* 0x0000001529387223 */ /* 0x080fe2000000000d */
[-C--:B------:R-:W-:Y:S01]  /*1270*/  FFMA R2, R39, R21.reuse, R9 ;  /* 0x0000001527027223 */ /* 0x080fe20000000009 */
[----:B------:R-:W-:Y:S01]  /*1280*/  FFMA R20, R37, R21, R5 ;  /* 0x0000001525147223 */ /* 0x000fe20000000005 */
[-C--:B------:R-:W-:Y:S01]  /*1290*/  FFMA R53, R43, R22.reuse, R18 ;  /* 0x000000162b357223 */ /* 0x080fe20000000012 */
[-C--:B------:R-:W-:Y:S01]  /*12a0*/  FFMA R33, R41, R22.reuse, R14 ;  /* 0x0000001629217223 */ /* 0x080fe2000000000e */
[-C--:B-1----:R-:W-:Y:S01]  /*12b0*/  FFMA R29, R39, R22.reuse, R10 ;  /* 0x00000016271d7223 */ /* 0x082fe2000000000a */
[----:B------:R-:W-:Y:S01]  /*12c0*/  FFMA R21, R37, R22, R6 ;  /* 0x0000001625157223 */ /* 0x000fe20000000006 */
[-C--:B------:R-:W-:Y:S01]  /*12d0*/  FFMA R54, R43, R23.reuse, R19 ;  /* 0x000000172b367223 */ /* 0x080fe20000000013 */
[-C--:B------:R-:W-:Y:S01]  /*12e0*/  FFMA R32, R41, R23.reuse, R15 ;  /* 0x0000001729207223 */ /* 0x080fe2000000000f */
[-C--:B------:R-:W-:Y:S01]  /*12f0*/  FFMA R28, R39, R23.reuse, R11 ;  /* 0x00000017271c7223 */ /* 0x080fe2000000000b */
[----:B------:R-:W-:Y:S01]  /*1300*/  FFMA R22, R37, R23, R7 ;  /* 0x0000001725167223 */ /* 0x000fe20000000007 */
[C---:B-----5:R-:W-:Y:S01]  /*1310*/  FFMA R16, R48.reuse, R24, R55 ;  /* 0x0000001830107223 */ /* 0x060fe20000000037 */
[C---:B------:R-:W-:Y:S01]  /*1320*/  FFMA R17, R48.reuse, R25, R52 ;  /* 0x0000001930117223 */ /* 0x040fe20000000034 */
[C---:B------:R-:W-:Y:S01]  /*1330*/  FFMA R18, R48.reuse, R26, R53 ;  /* 0x0000001a30127223 */ /* 0x040fe20000000035 */
[----:B------:R-:W-:Y:S01]  /*1340*/  FFMA R19, R48, R27, R54 ;  /* 0x0000001b30137223 */ /* 0x000fe20000000036 */
[C---:B------:R-:W-:Y:S01]  /*1350*/  FFMA R12, R49.reuse, R24, R12 ;  /* 0x00000018310c7223 */ /* 0x040fe2000000000c */
        /* <DEDUP_REMOVED lines=11> */
[----:B------:R-:W-:Y:S06]  /*1410*/  BRA.U UP0, `(.L_x_31) ;  /* 0xfffffff900d87547 */ /* 0x000fec000b83ffff */
.L_x_29:
[----:B------:R-:W0:Y:S01]  /*1420*/  LDCU.64 UR4, c[0x0][0x390] ;  /* 0x00007200ff0477ac */ /* 0x000e220008000a00 */
[----:B--2---:R-:W-:Y:S01]  /*1430*/  IMAD R21, R34, UR13, RZ ;  /* 0x0000000d22157c24 */ /* 0x004fe2000f8e02ff */
[----:B------:R-:W-:-:S04]  /*1440*/  SHF.R.S32.HI R28, RZ, 0x1f, R0 ;  /* 0x0000001fff1c7819 */ /* 0x000fc80000011400 */
[----:B------:R-:W-:Y:S02]  /*1450*/  IADD3 R25, PT, PT, R21, UR13, RZ ;  /* 0x0000000d15197c10 */ /* 0x000fe4000fffe0ff */
[C---:B------:R-:W-:Y:S02]  /*1460*/  IADD3 R3, P0, PT, R0.reuse, R21, RZ ;  /* 0x0000001500037210 */ /* 0x040fe40007f1e0ff */
[----:B------:R-:W-:Y:S02]  /*1470*/  IADD3 R27, PT, PT, R25, UR13, RZ ;  /* 0x0000000d191b7c10 */ /* 0x000fe4000fffe0ff */
[----:B------:R-:W-:Y:S02]  /*1480*/  LEA.HI.X.SX32 R20, R21, R28, 0x1, P0 ;  /* 0x0000001c15147211 */ /* 0x000fe400000f0eff */
[----:B------:R-:W-:Y:S02]  /*1490*/  IADD3 R21, P1, PT, R0, R25, RZ ;  /* 0x0000001900157210 */ /* 0x000fe40007f3e0ff */
[----:B------:R-:W-:-:S02]  /*14a0*/  IADD3 R29, PT, PT, R27, UR13, RZ ;  /* 0x0000000d1b1d7c10 */ /* 0x000fc4000fffe0ff */
[C---:B0-----:R-:W-:Y:S02]  /*14b0*/  LEA R2, P0, R3.reuse, UR4, 0x2 ;  /* 0x0000000403027c11 */ /* 0x041fe4000f8010ff */
[C---:B------:R-:W-:Y:S02]  /*14c0*/  IADD3 R23, P2, PT, R0.reuse, R27, RZ ;  /* 0x0000001b00177210 */ /* 0x040fe40007f5e0ff */
[----:B------:R-:W-:Y:S02]  /*14d0*/  LEA.HI.X R3, R3, UR5, R20, 0x2, P0 ;  /* 0x0000000503037c11 */ /* 0x000fe400080f1414 */
[----:B------:R-:W-:Y:S02]  /*14e0*/  LEA.HI.X.SX32 R24, R25, R28, 0x1, P1 ;  /* 0x0000001c19187211 */ /* 0x000fe400008f0eff */
[----:B------:R-:W-:Y:S01]  /*14f0*/  LEA R20, P0, R21, UR4, 0x2 ;  /* 0x0000000415147c11 */ /* 0x000fe2000f8010ff */
[----:B-1----:R-:W-:Y:S01]  /*1500*/  STG.E.128 desc[UR14][R2.64], R16 ;  /* 0x0000001002007986 */ /* 0x002fe2000c101d0e */
[----:B------:R-:W-:-:S02]  /*1510*/  IADD3 R0, P3, PT, R0, R29, RZ ;  /* 0x0000001d00007210 */ /* 0x000fc40007f7e0ff */
[-C--:B------:R-:W-:Y:S02]  /*1520*/  LEA.HI.X.SX32 R26, R27, R28.reuse, 0x1, P2 ;  /* 0x0000001c1b1a7211 */ /* 0x080fe400010f0eff */
[----:B------:R-:W-:Y:S02]  /*1530*/  LEA R22, P1, R23, UR4, 0x2 ;  /* 0x0000000417167c11 */ /* 0x000fe4000f8210ff */
[----:B------:R-:W-:Y:S02]  /*1540*/  LEA.HI.X R21, R21, UR5, R24, 0x2, P0 ;  /* 0x0000000515157c11 */ /* 0x000fe400080f1418 */
[----:B------:R-:W-:Y:S02]  /*1550*/  LEA.HI.X.SX32 R25, R29, R28, 0x1, P3 ;  /* 0x0000001c1d197211 */ /* 0x000fe400018f0eff */
[----:B------:R-:W-:Y:S01]  /*1560*/  LEA R24, P0, R0, UR4, 0x2 ;  /* 0x0000000400187c11 */ /* 0x000fe2000f8010ff */
[----:B------:R-:W-:Y:S01]  /*1570*/  STG.E.128 desc[UR14][R20.64], R12 ;  /* 0x0000000c14007986 */ /* 0x000fe2000c101d0e */
[----:B------:R-:W-:-:S02]  /*1580*/  LEA.HI.X R23, R23, UR5, R26, 0x2, P1 ;  /* 0x0000000517177c11 */ /* 0x000fc400088f141a */
[----:B------:R-:W-:-:S03]  /*1590*/  LEA.HI.X R25, R0, UR5, R25, 0x2, P0 ;  /* 0x0000000500197c11 */ /* 0x000fc600080f1419 */
[----:B------:R-:W-:Y:S04]  /*15a0*/  STG.E.128 desc[UR14][R22.64], R8 ;  /* 0x0000000816007986 */ /* 0x000fe8000c101d0e */
[----:B------:R-:W-:Y:S01]  /*15b0*/  STG.E.128 desc[UR14][R24.64], R4 ;  /* 0x0000000418007986 */ /* 0x000fe2000c101d0e */
[----:B------:R-:W-:Y:S05]  /*15c0*/  EXIT ;  /* 0x000000000000794d */ /* 0x000fea0003800000 */
.L_x_32:
        /* <DEDUP_REMOVED lines=11> */
.L_x_36:


//--------------------- .nv.shared.reserved.0     --------------------------
	.section	.nv.shared.reserved.0,"aw",@nobits
	.weak		__nv_reservedSMEM_offset_0_alias
	.size		__nv_reservedSMEM_offset_0_alias, 0, 64
	.other		__nv_reservedSMEM_offset_0_alias,@"STO_CUDA_RESERVED_SHARED STV_DEFAULT"
__nv_reservedSMEM_offset_0_alias:
	.zero		0
	.zero		64


//--------------------- .nv.constant0._Z15MatMulDownRightPfS_S_iiiiii --------------------------
	.section	.nv.constant0._Z15MatMulDownRightPfS_S_iiiiii,"a",@progbits
	.sectionflags	@""
	.align	4
.nv.constant0._Z15MatMulDownRightPfS_S_iiiiii:
	.zero		944


//--------------------- .nv.constant0._Z14MatMulDownLeftPfS_S_iiiii --------------------------
	.section	.nv.constant0._Z14MatMulDownLeftPfS_S_iiiii,"a",@progbits
	.sectionflags	@""
	.align	4
.nv.constant0._Z14MatMulDownLeftPfS_S_iiiii:
	.zero		940


//--------------------- .nv.constant0._Z14MatMulTopRightPfS_S_iiiii --------------------------
	.section	.nv.constant0._Z14MatMulTopRightPfS_S_iiiii,"a",@progbits
	.sectionflags	@""
	.align	4
.nv.constant0._Z14MatMulTopRightPfS_S_iiiii:
	.zero		940


//--------------------- .nv.constant0._Z13MatMulTopLeftPfS_S_iiii --------------------------
	.section	.nv.constant0._Z13MatMulTopLeftPfS_S_iiii,"a",@progbits
	.sectionflags	@""
	.align	4
.nv.constant0._Z13MatMulTopLeftPfS_S_iiii:
	.zero		936


//--------------------- SYMBOLS --------------------------

	.type		.nv.reservedSmem.offset0,@object
	.size		.nv.reservedSmem.offset0,0x4
